def attn_fwd(
    Q,
    K,
    V,
    Out,
    Lse,
    sm_scale,
    stride_qz,
    stride_qh,
    stride_qm,
    stride_qk,
    stride_kz,
    stride_kh,
    stride_kn,
    stride_kk,
    stride_vz,
    stride_vh,
    stride_vn,
    stride_vk,
    stride_oz,
    stride_oh,
    stride_om,
    stride_ok,
    seqlen_q,
    seqlen_k,
    BLOCK_M: tl.constexpr,
    BLOCK_N: tl.constexpr,
    HEAD_DIM: tl.constexpr,
    CAUSAL: tl.constexpr,
):
    start_m = tl.program_id(0)
    off_hz = tl.program_id(1)
    q_off = off_hz * stride_qh
    k_off = off_hz * stride_kh
    v_off = off_hz * stride_vh
    offs_m = start_m * BLOCK_M + tl.arange(0, BLOCK_M)
    offs_d = tl.arange(0, HEAD_DIM)
    offs_n = tl.arange(0, BLOCK_N)
    q_ptrs = Q + q_off + offs_m[:, None] * stride_qm + offs_d[None, :] * stride_qk
    k_ptrs = K + k_off + offs_d[:, None] * stride_kk + offs_n[None, :] * stride_kn
    v_ptrs = V + v_off + offs_n[:, None] * stride_vn + offs_d[None, :] * stride_vk
    m_i = tl.full([BLOCK_M], float("-inf"), dtype=tl.float32)
    l_i = tl.zeros([BLOCK_M], dtype=tl.float32) + 1.0
    acc = tl.zeros([BLOCK_M, HEAD_DIM], dtype=tl.float32)
    q = tl.load(q_ptrs)
    acc, l_i, m_i = _attn_fwd_inner(
        acc,
        l_i,
        m_i,
        q,
        k_ptrs,
        v_ptrs,
        sm_scale,
        stride_kn,
        stride_vn,
        start_m,
        seqlen_k,
        BLOCK_M,
        BLOCK_N,
        HEAD_DIM,
        CAUSAL,
    )
    acc = acc / l_i[:, None]
    lse = m_i + tl.math.log2(l_i) / 1.4426950408889634
    o_ptrs = (
        Out
        + off_hz * stride_oh
        + offs_m[:, None] * stride_om
        + offs_d[None, :] * stride_ok
    )
    tl.store(o_ptrs, acc.to(Out.dtype.element_ty))
    tl.store(Lse + off_hz * seqlen_q + offs_m, lse)

# config = {"BLOCK_M": 128, "BLOCK_N": 32, "HEAD_DIM": 64, "arch": "sm_100", "causal": false, "dtype": "fp16", "num_stages": 2, "num_warps": 4}
# arch = sm_100


// ===== COMPILED SASS (sm_100a) =====

	.target	sm_100a

	.elftype	@"ET_EXEC"


//--------------------- .note.nv.tkinfo           --------------------------
	.section	.note.nv.tkinfo,"",@"SHT_NOTE"
	.sectionflags	@"SHF_NOTE_NV_TKINFO"
	.tkinfo
        /*0018*/ 	.word	0x00000081
        /*0030*/ 	.string	""
        /*0030*/ 	.string	"ptxas-blackwell"
        /*0030*/ 	.string	"Cuda compilation tools, release 12.9, V12.9.86"
        /*0030*/ 	.string	"Build cuda_12.9.r12.9/compiler.36037853_0"
        /*0030*/ 	.string	"-v  -suppress-debug-info  -lineinfo  -arch sm_100a "



//--------------------- .note.nv.cuver            --------------------------
	.section	.note.nv.cuver,"",@"SHT_NOTE"
	.sectionflags	@"SHF_NOTE_NV_CUVER"
        /*0018*/ 	.short	0x0001
        /*001a*/ 	.short	0x0064
        /*001c*/ 	.short	0x0001
        /*001e*/ 	.short	0x0000
        /*0020*/ 	.short	0x0001
        /*0022*/ 	.short	0x0000


//--------------------- .nv.info                  --------------------------
	.section	.nv.info,"",@"SHT_CUDA_INFO"
	.align	4


	//----- nvinfo : EIATTR_REGCOUNT
	.align		4
        /*0000*/ 	.byte	0x04, 0x2f
        /*0002*/ 	.short	(.L_5 - .L_4)
	.align		4
.L_4:
        /*0004*/ 	.word	index@(attn_fwd)
        /*0008*/ 	.word	0x000000a7


	//----- nvinfo : EIATTR_FRAME_SIZE
	.align		4
.L_5:
        /*000c*/ 	.byte	0x04, 0x11
        /*000e*/ 	.short	(.L_7 - .L_6)
	.align		4
.L_6:
        /*0010*/ 	.word	index@($__internal_2_$__cuda_sm10x_tcgen05_guardrail_trap_unallocated_columns_being_dealloced)
        /*0014*/ 	.word	0x00000000


	//----- nvinfo : EIATTR_FRAME_SIZE
	.align		4
.L_7:
        /*0018*/ 	.byte	0x04, 0x11
        /*001a*/ 	.short	(.L_9 - .L_8)
	.align		4
.L_8:
        /*001c*/ 	.word	index@($__internal_1_$__cuda_sm10x_tcgen05_guardrail_trap_phase_invalid_during_alloc)
        /*0020*/ 	.word	0x00000000


	//----- nvinfo : EIATTR_FRAME_SIZE
	.align		4
.L_9:
        /*0024*/ 	.byte	0x04, 0x11
        /*0026*/ 	.short	(.L_11 - .L_10)
	.align		4
.L_10:
        /*0028*/ 	.word	index@($__internal_0_$__cuda_sm10x_tcgen05_guardrail_trap_col_being_dealloced_not_returned_by_alloc)
        /*002c*/ 	.word	0x00000000


	//----- nvinfo : EIATTR_FRAME_SIZE
	.align		4
.L_11:
        /*0030*/ 	.byte	0x04, 0x11
        /*0032*/ 	.short	(.L_13 - .L_12)
	.align		4
.L_12:
        /*0034*/ 	.word	index@(attn_fwd)
        /*0038*/ 	.word	0x00000000


	//----- nvinfo : EIATTR_MIN_STACK_SIZE
	.align		4
.L_13:
        /*003c*/ 	.byte	0x04, 0x12
        /*003e*/ 	.short	(.L_15 - .L_14)
	.align		4
.L_14:
        /*0040*/ 	.word	index@(attn_fwd)
        /*0044*/ 	.word	0x00000000
.L_15:


//--------------------- .nv.info.attn_fwd         --------------------------
	.section	.nv.info.attn_fwd,"",@"SHT_CUDA_INFO"
	.sectionflags	@""
	.align	4


	//----- nvinfo : EIATTR_CUDA_API_VERSION
	.align		4
        /*0000*/ 	.byte	0x04, 0x37
        /*0002*/ 	.short	(.L_17 - .L_16)
.L_16:
        /*0004*/ 	.word	0x00000081


	//----- nvinfo : EIATTR_KPARAM_INFO
	.align		4
.L_17:
        /*0008*/ 	.byte	0x04, 0x17
        /*000a*/ 	.short	(.L_19 - .L_18)
.L_18:
        /*000c*/ 	.word	0x00000000
        /*0010*/ 	.short	0x0019
        /*0012*/ 	.short	0x0080
        /*0014*/ 	.byte	0x00, 0xf4, 0x21, 0x00


	//----- nvinfo : EIATTR_KPARAM_INFO
	.align		4
.L_19:
        /*0018*/ 	.byte	0x04, 0x17
        /*001a*/ 	.short	(.L_21 - .L_20)
.L_20:
        /*001c*/ 	.word	0x00000000
        /*0020*/ 	.short	0x0018
        /*0022*/ 	.short	0x0078
        /*0024*/ 	.byte	0x00, 0xf4, 0x21, 0x00


	//----- nvinfo : EIATTR_KPARAM_INFO
	.align		4
.L_21:
        /*0028*/ 	.byte	0x04, 0x17
        /*002a*/ 	.short	(.L_23 - .L_22)
.L_22:
        /*002c*/ 	.word	0x00000000
        /*0030*/ 	.short	0x0017
        /*0032*/ 	.short	0x0070
        /*0034*/ 	.byte	0x00, 0xf0, 0x11, 0x00


	//----- nvinfo : EIATTR_KPARAM_INFO
	.align		4
.L_23:
        /*0038*/ 	.byte	0x04, 0x17
        /*003a*/ 	.short	(.L_25 - .L_24)
.L_24:
        /*003c*/ 	.word	0x00000000
        /*0040*/ 	.short	0x0016
        /*0042*/ 	.short	0x006c
        /*0044*/ 	.byte	0x00, 0xf0, 0x11, 0x00


	//----- nvinfo : EIATTR_KPARAM_INFO
	.align		4
.L_25:
        /*0048*/ 	.byte	0x04, 0x17
        /*004a*/ 	.short	(.L_27 - .L_26)
.L_26:
        /*004c*/ 	.word	0x00000000
        /*0050*/ 	.short	0x0015
        /*0052*/ 	.short	0x0068
        /*0054*/ 	.byte	0x00, 0xf0, 0x11, 0x00


	//----- nvinfo : EIATTR_KPARAM_INFO
	.align		4
.L_27:
        /*0058*/ 	.byte	0x04, 0x17
        /*005a*/ 	.short	(.L_29 - .L_28)
.L_28:
        /*005c*/ 	.word	0x00000000
        /*0060*/ 	.short	0x0014
        /*0062*/ 	.short	0x0064
        /*0064*/ 	.byte	0x00, 0xf0, 0x11, 0x00


	//----- nvinfo : EIATTR_KPARAM_INFO
	.align		4
.L_29:
        /*0068*/ 	.byte	0x04, 0x17
        /*006a*/ 	.short	(.L_31 - .L_30)
.L_30:
        /*006c*/ 	.word	0x00000000
        /*0070*/ 	.short	0x0013
        /*0072*/ 	.short	0x0060
        /*0074*/ 	.byte	0x00, 0xf0, 0x11, 0x00


	//----- nvinfo : EIATTR_KPARAM_INFO
	.align		4
.L_31:
        /*0078*/ 	.byte	0x04, 0x17
        /*007a*/ 	.short	(.L_33 - .L_32)
.L_32:
        /*007c*/ 	.word	0x00000000
        /*0080*/ 	.short	0x0012
        /*0082*/ 	.short	0x005c
        /*0084*/ 	.byte	0x00, 0xf0, 0x11, 0x00


	//----- nvinfo : EIATTR_KPARAM_INFO
	.align		4
.L_33:
        /*0088*/ 	.byte	0x04, 0x17
        /*008a*/ 	.short	(.L_35 - .L_34)
.L_34:
        /*008c*/ 	.word	0x00000000
        /*0090*/ 	.short	0x0011
        /*0092*/ 	.short	0x0058
        /*0094*/ 	.byte	0x00, 0xf0, 0x11, 0x00


	//----- nvinfo : EIATTR_KPARAM_INFO
	.align		4
.L_35:
        /*0098*/ 	.byte	0x04, 0x17
        /*009a*/ 	.short	(.L_37 - .L_36)
.L_36:
        /*009c*/ 	.word	0x00000000
        /*00a0*/ 	.short	0x0010
        /*00a2*/ 	.short	0x0054
        /*00a4*/ 	.byte	0x00, 0xf0, 0x11, 0x00


	//----- nvinfo : EIATTR_KPARAM_INFO
	.align		4
.L_37:
        /*00a8*/ 	.byte	0x04, 0x17
        /*00aa*/ 	.short	(.L_39 - .L_38)
.L_38:
        /*00ac*/ 	.word	0x00000000
        /*00b0*/ 	.short	0x000f
        /*00b2*/ 	.short	0x0050
        /*00b4*/ 	.byte	0x00, 0xf0, 0x11, 0x00


	//----- nvinfo : EIATTR_KPARAM_INFO
	.align		4
.L_39:
        /*00b8*/ 	.byte	0x04, 0x17
        /*00ba*/ 	.short	(.L_41 - .L_40)
.L_40:
        /*00bc*/ 	.word	0x00000000
        /*00c0*/ 	.short	0x000e
        /*00c2*/ 	.short	0x004c
        /*00c4*/ 	.byte	0x00, 0xf0, 0x11, 0x00


	//----- nvinfo : EIATTR_KPARAM_INFO
	.align		4
.L_41:
        /*00c8*/ 	.byte	0x04, 0x17
        /*00ca*/ 	.short	(.L_43 - .L_42)
.L_42:
        /*00cc*/ 	.word	0x00000000
        /*00d0*/ 	.short	0x000d
        /*00d2*/ 	.short	0x0048
        /*00d4*/ 	.byte	0x00, 0xf0, 0x11, 0x00


	//----- nvinfo : EIATTR_KPARAM_INFO
	.align		4
.L_43:
        /*00d8*/ 	.byte	0x04, 0x17
        /*00da*/ 	.short	(.L_45 - .L_44)
.L_44:
        /*00dc*/ 	.word	0x00000000
        /*00e0*/ 	.short	0x000c
        /*00e2*/ 	.short	0x0044
        /*00e4*/ 	.byte	0x00, 0xf0, 0x11, 0x00


	//----- nvinfo : EIATTR_KPARAM_INFO
	.align		4
.L_45:
        /*00e8*/ 	.byte	0x04, 0x17
        /*00ea*/ 	.short	(.L_47 - .L_46)
.L_46:
        /*00ec*/ 	.word	0x00000000
        /*00f0*/ 	.short	0x000b
        /*00f2*/ 	.short	0x0040
        /*00f4*/ 	.byte	0x00, 0xf0, 0x11, 0x00


	//----- nvinfo : EIATTR_KPARAM_INFO
	.align		4
.L_47:
        /*00f8*/ 	.byte	0x04, 0x17
        /*00fa*/ 	.short	(.L_49 - .L_48)
.L_48:
        /*00fc*/ 	.word	0x00000000
        /*0100*/ 	.short	0x000a
        /*0102*/ 	.short	0x003c
        /*0104*/ 	.byte	0x00, 0xf0, 0x11, 0x00


	//----- nvinfo : EIATTR_KPARAM_INFO
	.align		4
.L_49:
        /*0108*/ 	.byte	0x04, 0x17
        /*010a*/ 	.short	(.L_51 - .L_50)
.L_50:
        /*010c*/ 	.word	0x00000000
        /*0110*/ 	.short	0x0009
        /*0112*/ 	.short	0x0038
        /*0114*/ 	.byte	0x00, 0xf0, 0x11, 0x00


	//----- nvinfo : EIATTR_KPARAM_INFO
	.align		4
.L_51:
        /*0118*/ 	.byte	0x04, 0x17
        /*011a*/ 	.short	(.L_53 - .L_52)
.L_52:
        /*011c*/ 	.word	0x00000000
        /*0120*/ 	.short	0x0008
        /*0122*/ 	.short	0x0034
        /*0124*/ 	.byte	0x00, 0xf0, 0x11, 0x00


	//----- nvinfo : EIATTR_KPARAM_INFO
	.align		4
.L_53:
        /*0128*/ 	.byte	0x04, 0x17
        /*012a*/ 	.short	(.L_55 - .L_54)
.L_54:
        /*012c*/ 	.word	0x00000000
        /*0130*/ 	.short	0x0007
        /*0132*/ 	.short	0x0030
        /*0134*/ 	.byte	0x00, 0xf0, 0x11, 0x00


	//----- nvinfo : EIATTR_KPARAM_INFO
	.align		4
.L_55:
        /*0138*/ 	.byte	0x04, 0x17
        /*013a*/ 	.short	(.L_57 - .L_56)
.L_56:
        /*013c*/ 	.word	0x00000000
        /*0140*/ 	.short	0x0006
        /*0142*/ 	.short	0x002c
        /*0144*/ 	.byte	0x00, 0xf0, 0x11, 0x00


	//----- nvinfo : EIATTR_KPARAM_INFO
	.align		4
.L_57:
        /*0148*/ 	.byte	0x04, 0x17
        /*014a*/ 	.short	(.L_59 - .L_58)
.L_58:
        /*014c*/ 	.word	0x00000000
        /*0150*/ 	.short	0x0005
        /*0152*/ 	.short	0x0028
        /*0154*/ 	.byte	0x00, 0xf0, 0x11, 0x00


	//----- nvinfo : EIATTR_KPARAM_INFO
	.align		4
.L_59:
        /*0158*/ 	.byte	0x04, 0x17
        /*015a*/ 	.short	(.L_61 - .L_60)
.L_60:
        /*015c*/ 	.word	0x00000000
        /*0160*/ 	.short	0x0004
        /*0162*/ 	.short	0x0020
        /*0164*/ 	.byte	0x00, 0xf4, 0x21, 0x00


	//----- nvinfo : EIATTR_KPARAM_INFO
	.align		4
.L_61:
        /*0168*/ 	.byte	0x04, 0x17
        /*016a*/ 	.short	(.L_63 - .L_62)
.L_62:
        /*016c*/ 	.word	0x00000000
        /*0170*/ 	.short	0x0003
        /*0172*/ 	.short	0x0018
        /*0174*/ 	.byte	0x00, 0xf4, 0x21, 0x00


	//----- nvinfo : EIATTR_KPARAM_INFO
	.align		4
.L_63:
        /*0178*/ 	.byte	0x04, 0x17
        /*017a*/ 	.short	(.L_65 - .L_64)
.L_64:
        /*017c*/ 	.word	0x00000000
        /*0180*/ 	.short	0x0002
        /*0182*/ 	.short	0x0010
        /*0184*/ 	.byte	0x00, 0xf4, 0x21, 0x00


	//----- nvinfo : EIATTR_KPARAM_INFO
	.align		4
.L_65:
        /*0188*/ 	.byte	0x04, 0x17
        /*018a*/ 	.short	(.L_67 - .L_66)
.L_66:
        /*018c*/ 	.word	0x00000000
        /*0190*/ 	.short	0x0001
        /*0192*/ 	.short	0x0008
        /*0194*/ 	.byte	0x00, 0xf4, 0x21, 0x00


	//----- nvinfo : EIATTR_KPARAM_INFO
	.align		4
.L_67:
        /*0198*/ 	.byte	0x04, 0x17
        /*019a*/ 	.short	(.L_69 - .L_68)
.L_68:
        /*019c*/ 	.word	0x00000000
        /*01a0*/ 	.short	0x0000
        /*01a2*/ 	.short	0x0000
        /*01a4*/ 	.byte	0x00, 0xf4, 0x21, 0x00


	//----- nvinfo : EIATTR_AT_ENTRY_FRAGMENTS
	.align		4
.L_69:
        /*01a8*/ 	.byte	0x04, 0x4f
        /*01aa*/ 	.short	(.L_71 - .L_70)


	//   ....[0]....
.L_70:
        /*01ac*/ 	.word	0x00000004


	//----- nvinfo : EIATTR_RESERVED_SMEM_USED
	.align		4
.L_71:
        /*01b0*/ 	.byte	0x01, 0x41
	.zero		2


	//----- nvinfo : EIATTR_SPARSE_MMA_MASK
	.align		4
        /*01b4*/ 	.byte	0x03, 0x50
        /*01b6*/ 	.short	0x0000


	//----- nvinfo : EIATTR_TCGEN05_1CTA_USED
	.align		4
        /*01b8*/ 	.byte	0x01, 0x51
	.zero		2


	//----- nvinfo : EIATTR_MAXREG_COUNT
	.align		4
        /*01bc*/ 	.byte	0x03, 0x1b
        /*01be*/ 	.short	0x00ff


	//----- nvinfo : EIATTR_NUM_BARRIERS
	.align		4
        /*01c0*/ 	.byte	0x02, 0x4c
        /*01c2*/ 	.byte	0x01
	.zero		1


	//----- nvinfo : EIATTR_INT_WARP_WIDE_INSTR_OFFSETS
	.align		4
        /*01c4*/ 	.byte	0x04, 0x31
        /*01c6*/ 	.short	(.L_73 - .L_72)


	//   ....[0]....
.L_72:
        /*01c8*/ 	.word	0x000023d0


	//   ....[1]....
        /*01cc*/ 	.word	0x000023e0


	//   ....[2]....
        /*01d0*/ 	.word	0x000025f0


	//   ....[3]....
        /*01d4*/ 	.word	0x00002930


	//   ....[4]....
        /*01d8*/ 	.word	0x000048c0


	//   ....[5]....
        /*01dc*/ 	.word	0x00008a30


	//   ....[6]....
        /*01e0*/ 	.word	0x00008a80


	//----- nvinfo : EIATTR_COOP_GROUP_MASK_REGIDS
	.align		4
.L_73:
        /*01e4*/ 	.byte	0x04, 0x29
        /*01e6*/ 	.short	(.L_75 - .L_74)


	//   ....[0]....
.L_74:
        /*01e8*/ 	.word	0xffffffff


	//   ....[1]....
        /*01ec*/ 	.word	0xffffffff


	//   ....[2]....
        /*01f0*/ 	.word	0xffffffff


	//   ....[3]....
        /*01f4*/ 	.word	0xffffffff


	//----- nvinfo : EIATTR_COOP_GROUP_INSTR_OFFSETS
	.align		4
.L_75:
        /*01f8*/ 	.byte	0x04, 0x28
        /*01fa*/ 	.short	(.L_77 - .L_76)


	//   ....[0]....
.L_76:
        /*01fc*/ 	.word	0x00000050


	//   ....[1]....
        /*0200*/ 	.word	0x00000310


	//   ....[2]....
        /*0204*/ 	.word	0x000088c0


	//   ....[3]....
        /*0208*/ 	.word	0x00008b30


	//----- nvinfo : EIATTR_VRC_CTA_INIT_COUNT
	.align		4
.L_77:
        /*020c*/ 	.byte	0x02, 0x4a
        /*020e*/ 	.byte	0x80
	.zero		1


	//----- nvinfo : EIATTR_MBARRIER_INSTR_OFFSETS
	.align		4
        /*0210*/ 	.byte	0x04, 0x39
        /*0212*/ 	.short	(.L_79 - .L_78)


	//   ....[0]....
.L_78:
        /*0214*/ 	.word	0x00002470
        /*0218*/ 	.word	0x000000ff
        /*021c*/ 	.word	0x00000000
        /*0220*/ 	.short	0x0100
        /*0222*/ 	.byte	0x0f
	.zero		1


	//   ....[1]....
        /*0224*/ 	.word	0x00002910
        /*0228*/ 	.word	0x000000ff
        /*022c*/ 	.word	0x00007008
        /*0230*/ 	.short	0x0100
        /*0232*/ 	.byte	0x0c
	.zero		1


	//   ....[2]....
        /*0234*/ 	.word	0x00002cd0
        /*0238*/ 	.word	0x000000ff
        /*023c*/ 	.word	0x00005000
        /*0240*/ 	.short	0x0100
        /*0242*/ 	.byte	0x0c
	.zero		1


	//   ....[3]....
        /*0244*/ 	.word	0x00002f30
        /*0248*/ 	.word	0x000000ff
        /*024c*/ 	.word	0x00005000
        /*0250*/ 	.short	0x010a
        /*0252*/ 	.byte	0x0c
	.zero		1


	//   ....[4]....
        /*0254*/ 	.word	0x00002f70
        /*0258*/ 	.word	0x000000ff
        /*025c*/ 	.word	0x00005000
        /*0260*/ 	.short	0x0108
        /*0262*/ 	.byte	0x0c
	.zero		1


	//   ....[5]....
        /*0264*/ 	.word	0x00004a00
        /*0268*/ 	.word	0x000000ff
        /*026c*/ 	.word	0x00007010
        /*0270*/ 	.short	0x0100
        /*0272*/ 	.byte	0x0c
	.zero		1


	//   ....[6]....
        /*0274*/ 	.word	0x00004b80
        /*0278*/ 	.word	0x000000ff
        /*027c*/ 	.word	0x00007010
        /*0280*/ 	.short	0x010a
        /*0282*/ 	.byte	0x0c
	.zero		1


	//   ....[7]....
        /*0284*/ 	.word	0x00004bf0
        /*0288*/ 	.word	0x000000ff
        /*028c*/ 	.word	0x00007010
        /*0290*/ 	.short	0x0108
        /*0292*/ 	.byte	0x0c
	.zero		1


	//   ....[8]....
        /*0294*/ 	.word	0x00004c10
        /*0298*/ 	.word	0x000000ff
        /*029c*/ 	.word	0x00000000
        /*02a0*/ 	.short	0x010a
        /*02a2*/ 	.byte	0x0f
	.zero		1


	//   ....[9]....
        /*02a4*/ 	.word	0x00006350
        /*02a8*/ 	.word	0x000000ff
        /*02ac*/ 	.word	0x00000000
        /*02b0*/ 	.short	0x010a
        /*02b2*/ 	.byte	0x0f
	.zero		1


	//   ....[10]....
        /*02b4*/ 	.word	0x000064c0
        /*02b8*/ 	.word	0x000000ff
        /*02bc*/ 	.word	0x00007000
        /*02c0*/ 	.short	0x0108
        /*02c2*/ 	.byte	0x0c
	.zero		1


	//   ....[11]....
        /*02c4*/ 	.word	0x00006550
        /*02c8*/ 	.word	0x000000ff
        /*02cc*/ 	.word	0x00007008
        /*02d0*/ 	.short	0x0108
        /*02d2*/ 	.byte	0x0c
	.zero		1


	//   ....[12]....
        /*02d4*/ 	.word	0x00008b50
        /*02d8*/ 	.word	0x000000ff
        /*02dc*/ 	.word	0x00005000
        /*02e0*/ 	.short	0x010a
        /*02e2*/ 	.byte	0x0c
	.zero		1


	//   ....[13]....
        /*02e4*/ 	.word	0x00008b80
        /*02e8*/ 	.word	0x000000ff
        /*02ec*/ 	.word	0x00007010
        /*02f0*/ 	.short	0x010a
        /*02f2*/ 	.byte	0x0c
	.zero		1


	//   ....[14]....
        /*02f4*/ 	.word	0x00008bb0
        /*02f8*/ 	.word	0x000000ff
        /*02fc*/ 	.word	0x00000000
        /*0300*/ 	.short	0x010a
        /*0302*/ 	.byte	0x0f
	.zero		1


	//   ....[15]....
        /*0304*/ 	.word	0x00008be0
        /*0308*/ 	.word	0x000000ff
        /*030c*/ 	.word	0x00000000
        /*0310*/ 	.short	0x010a
        /*0312*/ 	.byte	0x0f
	.zero		1


	//----- nvinfo : EIATTR_NUM_MBARRIERS
	.align		4
.L_79:
        /*0314*/ 	.byte	0x03, 0x38
        /*0316*/ 	.short	0xffff


	//----- nvinfo : EIATTR_EXIT_INSTR_OFFSETS
	.align		4
        /*0318*/ 	.byte	0x04, 0x1c
        /*031a*/ 	.short	(.L_81 - .L_80)


	//   ....[0]....
.L_80:
        /*031c*/ 	.word	0x00008b40


	//----- nvinfo : EIATTR_REQNTID
	.align		4
.L_81:
        /*0320*/ 	.byte	0x04, 0x10
        /*0322*/ 	.short	(.L_83 - .L_82)
.L_82:
        /*0324*/ 	.word	0x00000080
        /*0328*/ 	.word	0x00000001
        /*032c*/ 	.word	0x00000001


	//----- nvinfo : EIATTR_CRS_STACK_SIZE
	.align		4
.L_83:
        /*0330*/ 	.byte	0x04, 0x1e
        /*0332*/ 	.short	(.L_85 - .L_84)
.L_84:
        /*0334*/ 	.word	0x00000000


	//----- nvinfo : EIATTR_CBANK_PARAM_SIZE
	.align		4
.L_85:
        /*0338*/ 	.byte	0x03, 0x19
        /*033a*/ 	.short	0x0088


	//----- nvinfo : EIATTR_PARAM_CBANK
	.align		4
        /*033c*/ 	.byte	0x04, 0x0a
        /*033e*/ 	.short	(.L_87 - .L_86)
	.align		4
.L_86:
        /*0340*/ 	.word	index@(.nv.constant0.attn_fwd)
        /*0344*/ 	.short	0x0380
        /*0346*/ 	.short	0x0088


	//----- nvinfo : EIATTR_SW_WAR
	.align		4
.L_87:
        /*0348*/ 	.byte	0x04, 0x36
        /*034a*/ 	.short	(.L_89 - .L_88)
.L_88:
        /*034c*/ 	.word	0x00000008
.L_89:


//--------------------- .nv.compat                --------------------------
	.section	.nv.compat,"",@"SHT_CUDA_COMPAT_INFO"
	.align	4
        /*0000*/ 	.byte	0x02, 0x02, 0x02, 0x00, 0x02, 0x05, 0x05, 0x00, 0x02, 0x03, 0x00, 0x00, 0x02, 0x06, 0x01, 0x00


//--------------------- .nv.callgraph             --------------------------
	.section	.nv.callgraph,"",@"SHT_CUDA_CALLGRAPH"
	.align	4
	.sectionentsize	8
	.align		4
        /*0000*/ 	.word	0x00000000
	.align		4
        /*0004*/ 	.word	0xffffffff
	.align		4
        /*0008*/ 	.word	0x00000000
	.align		4
        /*000c*/ 	.word	0xfffffffe
	.align		4
        /*0010*/ 	.word	0x00000000
	.align		4
        /*0014*/ 	.word	0xfffffffd
	.align		4
        /*0018*/ 	.word	0x00000000
	.align		4
        /*001c*/ 	.word	0xfffffffc


//--------------------- .nv.constant4             --------------------------
	.section	.nv.constant4,"a",@progbits
	.align	8
	.align		8
.nv.constant4:
        /*0000*/ 	.dword	_$_str


//--------------------- .text.attn_fwd            --------------------------
	.section	.text.attn_fwd,"ax",@progbits
	.align	128
        .global         attn_fwd
        .type           attn_fwd,@function
        .size           attn_fwd,(.L_x_28 - attn_fwd)
        .other          attn_fwd,@"STO_CUDA_ENTRY STV_DEFAULT"
attn_fwd:
.text.attn_fwd:
[----:B------:R-:W0:Y:S01]  /*0000*/  LDC R1, c[0x0][0x37c] ;  /* 0x0000df00ff017b82 */ /* 0x000e220000000800 */
[----:B------:R-:W1:Y:S02]  /*0010*/  S2R R4, SR_TID.X ;  /* 0x0000000000047919 */ /* 0x000e640000002100 */
[----:B-1----:R-:W-:-:S13]  /*0020*/  ISETP.GE.U32.AND P0, PT, R4, 0x20, PT ;  /* 0x000000200400780c */ /* 0x002fda0003f06070 */
[----:B------:R-:W-:Y:S05]  /*0030*/  @P0 BRA `(.L_x_0) ;  /* 0x0000000000b80947 */ /* 0x000fea0003800000 */
[----:B------:R-:W1:Y:S01]  /*0040*/  S2UR UR6, SR_CgaCtaId ;  /* 0x00000000000679c3 */ /* 0x000e620000008800 */
[----:B------:R-:W-:Y:S01]  /*0050*/  NOP ;  /* 0x0000000000007918 */ /* 0x000fe20000000000 */
[----:B------:R-:W-:Y:S02]  /*0060*/  UMOV UR4, 0x40 ;  /* 0x0000004000047882 */ /* 0x000fe40000000000 */
[----:B-1----:R-:W-:-:S09]  /*0070*/  ULEA UR4, UR6, UR4, 0x18 ;  /* 0x0000000406047291 */ /* 0x002fd2000f8ec0ff */
[----:B------:R-:W1:Y:S01]  /*0080*/  LDS.U8 R0, [UR4] ;  /* 0x00000004ff007984 */ /* 0x000e620008000000 */
[----:B------:R-:W-:Y:S02]  /*0090*/  UMOV UR4, 0x400 ;  /* 0x0000040000047882 */ /* 0x000fe40000000000 */
[----:B------:R-:W-:Y:S01]  /*00a0*/  ULEA UR4, UR6, UR4, 0x18 ;  /* 0x0000000406047291 */ /* 0x000fe2000f8ec0ff */
[----:B-1----:R-:W-:-:S13]  /*00b0*/  ISETP.NE.AND P1, PT, R0, RZ, PT ;  /* 0x000000ff0000720c */ /* 0x002fda0003f25270 */
[----:B------:R-:W-:Y:S05]  /*00c0*/  @P1 BRA `(.L_x_1) ;  /* 0x00000000007c1947 */ /* 0x000fea0003800000 */
[----:B------:R-:W-:-:S13]  /*00d0*/  ELECT P1, URZ, PT ;  /* 0x0000000000ff782f */ /* 0x000fda0003820000 */
[----:B------:R-:W-:Y:S05]  /*00e0*/  @!P1 BRA `(.L_x_2) ;  /* 0x0000000000849947 */ /* 0x000fea0003800000 */
[----:B------:R-:W-:Y:S01]  /*00f0*/  UMOV UR5, 0x4 ;  /* 0x0000000400057882 */ /* 0x000fe20000000000 */
[----:B------:R-:W-:Y:S01]  /*0100*/  HFMA2 R6, -RZ, RZ, 0, 5.9604644775390625e-08 ;  /* 0x00000001ff067431 */ /* 0x000fe200000001ff */
[----:B------:R-:W-:-:S03]  /*0110*/  MOV R5, 0xf ;  /* 0x0000000f00057802 */ /* 0x000fc60000000f00 */
[----:B------:R-:W-:Y:S04]  /*0120*/  DEPBAR.LE SB1, 0x36 ;  /* 0x00009d800000791a */ /* 0x000fe80000000000 */
[----:B------:R-:W1:Y:S02]  /*0130*/  UTCATOMSWS.FIND_AND_SET.ALIGN UP0, UR5, UR5 ;  /* 0x00000005000575e3 */ /* 0x000e640008000800 */
[----:B-1----:R-:W-:-:S04]  /*0140*/  PLOP3.LUT P1, PT, PT, PT, UP0, 0x80, 0x8 ;  /* 0x000000000008781c */ /* 0x002fc80003f2f008 */
[----:B------:R-:W-:-:S04]  /*0150*/  SEL R0, RZ, 0xffffffff, !P1 ;  /* 0xffffffffff007807 */ /* 0x000fc80004800000 */
[----:B------:R-:W-:Y:S02]  /*0160*/  ISETP.NE.AND P1, PT, R0, RZ, PT ;  /* 0x000000ff0000720c */ /* 0x000fe40003f25270 */
[----:B------:R-:W-:-:S11]  /*0170*/  MOV R0, UR5 ;  /* 0x0000000500007c02 */ /* 0x000fd60008000f00 */
[----:B------:R-:W-:Y:S05]  /*0180*/  @P1 BRA `(.L_x_3) ;  /* 0x0000000000241947 */ /* 0x000fea0003800000 */
.L_x_4:
[----:B------:R-:W-:Y:S05]  /*0190*/  NANOSLEEP 0x64 ;  /* 0x000000640000795d */ /* 0x000fea0003800000 */
[----:B------:R-:W-:-:S05]  /*01a0*/  UMOV UR5, 0x4 ;  /* 0x0000000400057882 */ /* 0x000fca0000000000 */
[----:B------:R-:W-:Y:S04]  /*01b0*/  DEPBAR.LE SB1, 0x36 ;  /* 0x00009d800000791a */ /* 0x000fe80000000000 */
[----:B------:R-:W1:Y:S02]  /*01c0*/  UTCATOMSWS.FIND_AND_SET.ALIGN UP0, UR5, UR5 ;  /* 0x00000005000575e3 */ /* 0x000e640008000800 */
[----:B-1----:R-:W-:-:S04]  /*01d0*/  PLOP3.LUT P1, PT, PT, PT, UP0, 0x80, 0x8 ;  /* 0x000000000008781c */ /* 0x002fc80003f2f008 */
[----:B------:R-:W-:-:S04]  /*01e0*/  SEL R0, RZ, 0xffffffff, !P1 ;  /* 0xffffffffff007807 */ /* 0x000fc80004800000 */
[----:B------:R-:W-:Y:S02]  /*01f0*/  ISETP.NE.AND P1, PT, R0, RZ, PT ;  /* 0x000000ff0000720c */ /* 0x000fe40003f25270 */
[----:B------:R-:W-:-:S11]  /*0200*/  MOV R0, UR5 ;  /* 0x0000000500007c02 */ /* 0x000fd60008000f00 */
[----:B------:R-:W-:Y:S05]  /*0210*/  @!P1 BRA `(.L_x_4) ;  /* 0xfffffffc00dc9947 */ /* 0x000fea000383ffff */
.L_x_3:
[----:B------:R-:W-:Y:S01]  /*0220*/  IADD3 R3, PT, PT, R0, 0x10, RZ ;  /* 0x0000001000037810 */ /* 0x000fe20007ffe0ff */
[----:B------:R-:W-:Y:S01]  /*0230*/  UMOV UR5, 0x50 ;  /* 0x0000005000057882 */ /* 0x000fe20000000000 */
[----:B------:R-:W-:Y:S01]  /*0240*/  SHF.L.U32 R2, R5, R0, RZ ;  /* 0x0000000005027219 */ /* 0x000fe200000006ff */
[----:B------:R-:W-:Y:S01]  /*0250*/  ULEA UR5, UR6, UR5, 0x18 ;  /* 0x0000000506057291 */ /* 0x000fe2000f8ec0ff */
[----:B------:R-:W-:Y:S02]  /*0260*/  SHF.L.U32 R3, R6, R3, RZ ;  /* 0x0000000306037219 */ /* 0x000fe400000006ff */
[----:B------:R-:W-:Y:S02]  /*0270*/  SHF.L.U32 R0, R0, 0x5, RZ ;  /* 0x0000000500007819 */ /* 0x000fe400000006ff */
[----:B------:R-:W-:-:S05]  /*0280*/  LOP3.LUT R2, R3, R2, RZ, 0xfc, !PT ;  /* 0x0000000203027212 */ /* 0x000fca00078efcff */
[----:B------:R1:W-:Y:S04]  /*0290*/  ATOMS.OR RZ, [UR5], R2 ;  /* 0x00000002ffff798c */ /* 0x0003e8000b000005 */
[----:B------:R1:W-:Y:S01]  /*02a0*/  STS [UR4], R0 ;  /* 0x00000000ff007988 */ /* 0x0003e20008000804 */
[----:B------:R-:W-:Y:S05]  /*02b0*/  BRA `(.L_x_2) ;  /* 0x0000000000107947 */ /* 0x000fea0003800000 */
.L_x_1:
[----:B------:R-:W-:Y:S02]  /*02c0*/  MOV R0, 0xffffffff ;  /* 0xffffffff00007802 */ /* 0x000fe40000000f00 */
[----:B------:R-:W-:-:S03]  /*02d0*/  MOV R2, 0x300 ;  /* 0x0000030000027802 */ /* 0x000fc60000000f00 */
[----:B------:R1:W-:Y:S04]  /*02e0*/  STS [UR4], R0 ;  /* 0x00000000ff007988 */ /* 0x0003e80008000804 */
[----:B01----:R-:W-:Y:S05]  /*02f0*/  CALL.REL.NOINC `($__internal_1_$__cuda_sm10x_tcgen05_guardrail_trap_phase_invalid_during_alloc) ;  /* 0x0000008800507944 */ /* 0x003fea0003c00000 */
.L_x_2:
[----:B------:R-:W-:Y:S05]  /*0300*/  WARPSYNC.ALL ;  /* 0x0000000000007948 */ /* 0x000fea0003800000 */
[----:B------:R-:W-:Y:S01]  /*0310*/  NOP ;  /* 0x0000000000007918 */ /* 0x000fe20000000000 */
.L_x_0:
[----:B------:R-:W2:Y:S01]  /*0320*/  S2R R3, SR_CTAID.X ;  /* 0x0000000000037919 */ /* 0x000ea20000002500 */
[----:B------:R-:W3:Y:S01]  /*0330*/  S2UR UR8, SR_CgaCtaId ;  /* 0x00000000000879c3 */ /* 0x000ee20000008800 */
[----:B------:R-:W4:Y:S01]  /*0340*/  LDCU.64 UR4, c[0x0][0x3b0] ;  /* 0x00007600ff0477ac */ /* 0x000f220008000a00 */
[----:B-1----:R-:W-:Y:S01]  /*0350*/  LOP3.LUT R0, R4, 0x7f, RZ, 0xc0, !PT ;  /* 0x0000007f04007812 */ /* 0x002fe200078ec0ff */
[----:B------:R-:W1:Y:S05]  /*0360*/  LDCU.64 UR6, c[0x0][0x3b0] ;  /* 0x00007600ff0677ac */ /* 0x000e6a0008000a00 */
[----:B------:R-:W4:Y:S01]  /*0370*/  S2UR UR9, SR_CTAID.Y ;  /* 0x00000000000979c3 */ /* 0x000f220000002600 */
[----:B------:R-:W-:Y:S01]  /*0380*/  UMOV UR12, 0x400 ;  /* 0x00000400000c7882 */ /* 0x000fe20000000000 */
[----:B------:R-:W0:Y:S06]  /*0390*/  LDCU.64 UR34, c[0x0][0x358] ;  /* 0x00006b00ff2277ac */ /* 0x000e2c0008000a00 */
[----:B------:R-:W0:Y:S08]  /*03a0*/  LDC.64 R10, c[0x0][0x380] ;  /* 0x0000e000ff0a7b82 */ /* 0x000e300000000a00 */
[----:B------:R-:W0:Y:S01]  /*03b0*/  LDC.64 R8, c[0x0][0x380] ;  /* 0x0000e000ff087b82 */ /* 0x000e220000000a00 */
[----:B---3--:R-:W-:-:S07]  /*03c0*/  ULEA UR12, UR8, UR12, 0x18 ;  /* 0x0000000c080c7291 */ /* 0x008fce000f8ec0ff */
[----:B------:R-:W-:Y:S01]  /*03d0*/  BAR.SYNC.DEFER_BLOCKING 0x0 ;  /* 0x0000000000007b1d */ /* 0x000fe20000010000 */
[----:B--2---:R-:W-:-:S07]  /*03e0*/  LEA R0, R3, R0, 0x7 ;  /* 0x0000000003007211 */ /* 0x004fce00078e38ff */
[----:B------:R-:W2:Y:S01]  /*03f0*/  LDC R2, c[0x0][0x3b8] ;  /* 0x0000ee00ff027b82 */ /* 0x000ea20000000800 */
[----:B----4-:R-:W-:Y:S02]  /*0400*/  UIMAD UR4, UR9, UR4, URZ ;  /* 0x00000004090472a4 */ /* 0x010fe4000f8e02ff */
[----:B-1----:R-:W-:Y:S01]  /*0410*/  UIMAD UR6, UR9, UR6, URZ ;  /* 0x00000006090672a4 */ /* 0x002fe2000f8e02ff */
[----:B------:R-:W-:Y:S01]  /*0420*/  IMAD R3, R0, UR5, RZ ;  /* 0x0000000500037c24 */ /* 0x000fe2000f8e02ff */
[----:B------:R-:W-:Y:S02]  /*0430*/  USHF.L.U32 UR10, UR4, 0x1, URZ ;  /* 0x00000001040a7899 */ /* 0x000fe400080006ff */
[----:B------:R-:W-:Y:S01]  /*0440*/  UIMAD.WIDE UR4, UR4, 0x2, URZ ;  /* 0x00000002040478a5 */ /* 0x000fe2000f8e02ff */
[C---:B------:R-:W-:Y:S01]  /*0450*/  IMAD.HI R12, R3.reuse, 0x2, RZ ;  /* 0x00000002030c7827 */ /* 0x040fe200078e02ff */
[----:B------:R-:W-:-:S03]  /*0460*/  SHF.L.U32 R7, R3, 0x1, RZ ;  /* 0x0000000103077819 */ /* 0x000fc600000006ff */
[----:B------:R-:W-:Y:S01]  /*0470*/  IMAD R3, R0, UR7, RZ ;  /* 0x0000000700037c24 */ /* 0x000fe2000f8e02ff */
[----:B------:R-:W-:Y:S01]  /*0480*/  USHF.L.U32 UR7, UR6, 0x1, URZ ;  /* 0x0000000106077899 */ /* 0x000fe200080006ff */
[----:B0-----:R-:W-:-:S03]  /*0490*/  IADD3 R6, P2, P1, R7, UR10, R10 ;  /* 0x0000000a07067c10 */ /* 0x001fc6000f95e00a */
[----:B------:R-:W-:Y:S01]  /*04a0*/  SHF.L.U32 R89, R3, 0x1, RZ ;  /* 0x0000000103597819 */ /* 0x000fe200000006ff */
[----:B------:R-:W0:Y:S01]  /*04b0*/  LDS R142, [UR12] ;  /* 0x0000000cff8e7984 */ /* 0x000e220008000800 */
[----:B------:R-:W-:Y:S01]  /*04c0*/  IADD3.X R7, PT, PT, R12, UR5, R11, P2, P1 ;  /* 0x000000050c077c10 */ /* 0x000fe200097e240b */
[----:B------:R-:W-:Y:S01]  /*04d0*/  BAR.SYNC.DEFER_BLOCKING 0x0 ;  /* 0x0000000000007b1d */ /* 0x000fe20000010000 */
[----:B------:R-:W-:Y:S01]  /*04e0*/  UIMAD.WIDE UR4, UR6, 0x2, URZ ;  /* 0x00000002060478a5 */ /* 0x000fe2000f8e02ff */
[----:B------:R-:W-:Y:S01]  /*04f0*/  IADD3 R89, P1, P2, R89, UR7, R8 ;  /* 0x0000000759597c10 */ /* 0x000fe2000fa3e008 */
[----:B------:R-:W-:-:S04]  /*0500*/  IMAD.HI R8, R3, 0x2, RZ ;  /* 0x0000000203087827 */ /* 0x000fc800078e02ff */
[----:B--2---:R-:W-:Y:S01]  /*0510*/  IMAD R12, R2, 0x52, RZ ;  /* 0x00000052020c7824 */ /* 0x004fe200078e02ff */
[----:B------:R-:W-:Y:S01]  /*0520*/  IADD3.X R3, PT, PT, R8, UR5, R9, P1, P2 ;  /* 0x0000000508037c10 */ /* 0x000fe20008fe4409 */
[C---:B------:R-:W-:Y:S02]  /*0530*/  IMAD R16, R2.reuse, 0x62, RZ ;  /* 0x0000006202107824 */ /* 0x040fe400078e02ff */
[----:B------:R-:W-:Y:S01]  /*0540*/  IMAD R8, R2, 0x6, RZ ;  /* 0x0000000602087824 */ /* 0x000fe200078e02ff */
[-C--:B------:R-:W-:Y:S01]  /*0550*/  IADD3 RZ, P4, PT, R12, R89.reuse, RZ ;  /* 0x000000590cff7210 */ /* 0x080fe20007f9e0ff */
[----:B------:R-:W-:Y:S01]  /*0560*/  IMAD R12, R2, 0xc, RZ ;  /* 0x0000000c020c7824 */ /* 0x000fe200078e02ff */
[-C--:B------:R-:W-:Y:S01]  /*0570*/  IADD3 RZ, P1, PT, R16, R89.reuse, RZ ;  /* 0x0000005910ff7210 */ /* 0x080fe20007f3e0ff */
[----:B------:R-:W-:Y:S01]  /*0580*/  IMAD R14, R2, 0x60, RZ ;  /* 0x00000060020e7824 */ /* 0x000fe200078e02ff */
[-C--:B------:R-:W-:Y:S01]  /*0590*/  IADD3 R138, P2, PT, R8, R89.reuse, RZ ;  /* 0x00000059088a7210 */ /* 0x080fe20007f5e0ff */
[----:B------:R-:W-:Y:S01]  /*05a0*/  IMAD R10, R2, 0x50, RZ ;  /* 0x00000050020a7824 */ /* 0x000fe200078e02ff */
[----:B------:R-:W-:Y:S01]  /*05b0*/  IADD3 R130, P5, PT, R12, R89, RZ ;  /* 0x000000590c827210 */ /* 0x000fe20007fbe0ff */
[----:B------:R-:W-:-:S02]  /*05c0*/  IMAD R16, R2, 0x18, RZ ;  /* 0x0000001802107824 */ /* 0x000fc400078e02ff */
[----:B------:R-:W-:Y:S01]  /*05d0*/  IMAD R18, R2, 0x30, RZ ;  /* 0x0000003002127824 */ /* 0x000fe200078e02ff */
[----:B------:R1:W5:Y:S01]  /*05e0*/  LDG.E.U16 R11, desc[UR34][R6.64] ;  /* 0x00000022060b7981 */ /* 0x000362000c1e1500 */
[-C--:B------:R-:W-:Y:S01]  /*05f0*/  IADD3 RZ, P6, PT, R14, R89.reuse, RZ ;  /* 0x000000590eff7210 */ /* 0x080fe20007fde0ff */
[----:B------:R-:W-:Y:S01]  /*0600*/  IMAD R14, R2, 0x54, RZ ;  /* 0x00000054020e7824 */ /* 0x000fe200078e02ff */
[----:B------:R-:W-:Y:S01]  /*0610*/  IADD3 RZ, P3, PT, R10, R89, RZ ;  /* 0x000000590aff7210 */ /* 0x000fe20007f7e0ff */
[----:B------:R-:W-:Y:S01]  /*0620*/  IMAD R10, R2, 0xa, RZ ;  /* 0x0000000a020a7824 */ /* 0x000fe200078e02ff */
[----:B------:R-:W-:Y:S01]  /*0630*/  LEA.HI.X.SX32 R131, R8, R3, 0x1, P5 ;  /* 0x0000000308837211 */ /* 0x000fe200028f0eff */
[----:B------:R-:W-:Y:S01]  /*0640*/  IMAD R116, R2, 0x70, RZ ;  /* 0x0000007002747824 */ /* 0x000fe200078e02ff */
[----:B------:R-:W-:Y:S01]  /*0650*/  IADD3 R136, P5, PT, R18, R89, RZ ;  /* 0x0000005912887210 */ /* 0x000fe20007fbe0ff */
[C---:B------:R-:W-:Y:S01]  /*0660*/  IMAD R36, R2.reuse, 0x38, RZ ;  /* 0x0000003802247824 */ /* 0x040fe200078e02ff */
[C---:B------:R-:W-:Y:S01]  /*0670*/  SHF.L.U32 R8, R2.reuse, 0x3, RZ ;  /* 0x0000000302087819 */ /* 0x040fe200000006ff */
[C---:B------:R-:W-:Y:S01]  /*0680*/  IMAD R22, R2.reuse, 0x66, RZ ;  /* 0x0000006602167824 */ /* 0x040fe200078e02ff */
[CC--:B-1----:R-:W-:Y:S01]  /*0690*/  LEA R6, R2.reuse, R2.reuse, 0x1 ;  /* 0x0000000202067211 */ /* 0x0c2fe200078e08ff */
[----:B------:R-:W-:Y:S01]  /*06a0*/  IMAD R20, R2, 0x64, RZ ;  /* 0x0000006402147824 */ /* 0x000fe200078e02ff */
[-C--:B------:R-:W-:Y:S01]  /*06b0*/  LEA.HI.X.SX32 R137, R16, R3.reuse, 0x1, P5 ;  /* 0x0000000310897211 */ /* 0x080fe200028f0eff */
[----:B------:R-:W-:Y:S01]  /*06c0*/  IMAD R114, R2, 0x42, RZ ;  /* 0x0000004202727824 */ /* 0x000fe200078e02ff */
[----:B------:R-:W-:Y:S01]  /*06d0*/  LEA.HI.X.SX32 R139, R6, R3, 0x1, P2 ;  /* 0x00000003068b7211 */ /* 0x000fe200010f0eff */
[----:B------:R-:W-:Y:S01]  /*06e0*/  IMAD R24, R2, 0x22, RZ ;  /* 0x0000002202187824 */ /* 0x000fe200078e02ff */
[----:B------:R-:W-:Y:S01]  /*06f0*/  IADD3 R132, P2, PT, R16, R89, RZ ;  /* 0x0000005910847210 */ /* 0x000fe20007f5e0ff */
[C---:B------:R-:W-:Y:S01]  /*0700*/  IMAD R16, R2.reuse, 0x28, RZ ;  /* 0x0000002802107824 */ /* 0x040fe200078e02ff */
[CC--:B------:R-:W-:Y:S01]  /*0710*/  LEA R6, R2.reuse, R2.reuse, 0x2 ;  /* 0x0000000202067211 */ /* 0x0c0fe200078e10ff */
[----:B------:R-:W-:Y:S01]  /*0720*/  IMAD R100, R2, 0x44, RZ ;  /* 0x0000004402647824 */ /* 0x000fe200078e02ff */
[----:B------:R-:W-:Y:S01]  /*0730*/  LEA.HI.X.SX32 R133, R12, R3, 0x1, P2 ;  /* 0x000000030c857211 */ /* 0x000fe200010f0eff */
[----:B------:R-:W-:Y:S01]  /*0740*/  IMAD R50, R2, 0x24, RZ ;  /* 0x0000002402327824 */ /* 0x000fe200078e02ff */
[-C--:B------:R-:W-:Y:S01]  /*0750*/  IADD3 RZ, P2, PT, R14, R89.reuse, RZ ;  /* 0x000000590eff7210 */ /* 0x080fe20007f5e0ff */
[----:B------:R-:W-:Y:S01]  /*0760*/  IMAD R14, R2, 0x14, RZ ;  /* 0x00000014020e7824 */ /* 0x000fe200078e02ff */
[----:B------:R-:W-:Y:S01]  /*0770*/  IADD3 R126, P5, PT, R10, R89, RZ ;  /* 0x000000590a7e7210 */ /* 0x000fe20007fbe0ff */
[----:B------:R-:W-:Y:S01]  /*0780*/  IMAD R46, R2, 0x2a, RZ ;  /* 0x0000002a022e7824 */ /* 0x000fe200078e02ff */
[-C--:B------:R-:W-:Y:S01]  /*0790*/  LEA.HI.X.SX32 R13, R16, R3.reuse, 0x1, P3 ;  /* 0x00000003100d7211 */ /* 0x080fe200018f0eff */
[----:B------:R-:W-:Y:S01]  /*07a0*/  IMAD R64, R2, 0x34, RZ ;  /* 0x0000003402407824 */ /* 0x000fe200078e02ff */
[----:B------:R-:W-:Y:S01]  /*07b0*/  LEA.HI.X.SX32 R127, R6, R3, 0x1, P5 ;  /* 0x00000003067f7211 */ /* 0x000fe200028f0eff */
[----:B------:R-:W-:Y:S01]  /*07c0*/  IMAD R92, R2, 0x74, RZ ;  /* 0x00000074025c7824 */ /* 0x000fe200078e02ff */
[----:B------:R-:W-:Y:S01]  /*07d0*/  IADD3 R128, P5, PT, R14, R89, RZ ;  /* 0x000000590e807210 */ /* 0x000fe20007fbe0ff */
[C---:B------:R-:W-:Y:S01]  /*07e0*/  IMAD R48, R2.reuse, 0x3a, RZ ;  /* 0x0000003a02307824 */ /* 0x040fe200078e02ff */
[C---:B------:R-:W-:Y:S01]  /*07f0*/  SHF.L.U32 R12, R2.reuse, 0x4, RZ ;  /* 0x00000004020c7819 */ /* 0x040fe200000006ff */
[----:B------:R-:W-:Y:S01]  /*0800*/  IMAD R90, R2, 0x46, RZ ;  /* 0x00000046025a7824 */ /* 0x000fe200078e02ff */
[----:B------:R-:W-:Y:S01]  /*0810*/  LEA.HI.X.SX32 R129, R10, R3, 0x1, P5 ;  /* 0x000000030a817211 */ /* 0x000fe200028f0eff */
[----:B------:R-:W-:Y:S01]  /*0820*/  IMAD R10, R2, 0x56, RZ ;  /* 0x00000056020a7824 */ /* 0x000fe200078e02ff */
[-C--:B------:R-:W-:Y:S01]  /*0830*/  IADD3 R124, P5, PT, R16, R89.reuse, RZ ;  /* 0x00000059107c7210 */ /* 0x080fe20007fbe0ff */
[C---:B------:R-:W-:Y:S01]  /*0840*/  IMAD R104, R2.reuse, 0x72, RZ ;  /* 0x0000007202687824 */ /* 0x040fe200078e02ff */
[C---:B------:R-:W-:Y:S01]  /*0850*/  LEA R120, P3, R2.reuse, R89, 0x5 ;  /* 0x0000005902787211 */ /* 0x040fe200078628ff */
[----:B------:R-:W-:Y:S01]  /*0860*/  IMAD R28, R2, 0x23, RZ ;  /* 0x00000023021c7824 */ /* 0x000fe200078e02ff */
[----:B------:R-:W-:Y:S01]  /*0870*/  LEA.HI.X.SX32 R125, R14, R3, 0x1, P5 ;  /* 0x000000030e7d7211 */ /* 0x000fe200028f0eff */
[C---:B------:R-:W-:Y:S01]  /*0880*/  IMAD R14, R2.reuse, 0x19, RZ ;  /* 0x00000019020e7824 */ /* 0x040fe200078e02ff */
[C---:B------:R-:W-:Y:S01]  /*0890*/  LEA R122, P5, R2.reuse, R89, 0x4 ;  /* 0x00000059027a7211 */ /* 0x040fe200078a20ff */
[----:B------:R-:W-:Y:S01]  /*08a0*/  IMAD R26, R2, 0x39, RZ ;  /* 0x00000039021a7824 */ /* 0x000fe200078e02ff */
[-C--:B------:R-:W-:Y:S01]  /*08b0*/  LEA.HI.X.SX32 R15, R18, R3.reuse, 0x1, P6 ;  /* 0x00000003120f7211 */ /* 0x080fe200030f0eff */
[----:B------:R-:W-:Y:S01]  /*08c0*/  IMAD R18, R2, 0x29, RZ ;  /* 0x0000002902127824 */ /* 0x000fe200078e02ff */
[----:B------:R-:W-:Y:S01]  /*08d0*/  LEA.HI.X.SX32 R123, R8, R3, 0x1, P5 ;  /* 0x00000003087b7211 */ /* 0x000fe200028f0eff */
[----:B------:R-:W-:Y:S01]  /*08e0*/  IMAD R32, R2, 0x2b, RZ ;  /* 0x0000002b02207824 */ /* 0x000fe200078e02ff */
[----:B------:R-:W-:Y:S01]  /*08f0*/  IADD3 R116, P5, PT, R116, R89, RZ ;  /* 0x0000005974747210 */ /* 0x000fe20007fbe0ff */
[----:B------:R-:W-:Y:S01]  /*0900*/  IMAD R34, R2, 0x33, RZ ;  /* 0x0000003302227824 */ /* 0x000fe200078e02ff */
[-C--:B------:R-:W-:Y:S01]  /*0910*/  LEA.HI.X.SX32 R121, R12, R3.reuse, 0x1, P3 ;  /* 0x000000030c797211 */ /* 0x080fe200018f0eff */
[----:B------:R-:W-:Y:S01]  /*0920*/  IMAD R12, R2, 0x12, RZ ;  /* 0x00000012020c7824 */ /* 0x000fe200078e02ff */
[----:B------:R-:W-:Y:S01]  /*0930*/  LEA.HI.X.SX32 R117, R36, R3, 0x1, P5 ;  /* 0x0000000324757211 */ /* 0x000fe200028f0eff */
[----:B------:R-:W-:Y:S01]  /*0940*/  IMAD R38, R2, 0x76, RZ ;  /* 0x0000007602267824 */ /* 0x000fe200078e02ff */
[-C--:B------:R-:W-:Y:S01]  /*0950*/  IADD3 RZ, P5, PT, R22, R89.reuse, RZ ;  /* 0x0000005916ff7210 */ /* 0x080fe20007fbe0ff */
[C---:B------:R-:W-:Y:S01]  /*0960*/  IMAD R22, R2.reuse, 0x32, RZ ;  /* 0x0000003202167824 */ /* 0x040fe200078e02ff */
[C---:B------:R-:W-:Y:S01]  /*0970*/  SHF.L.U32 R6, R2.reuse, 0x5, RZ ;  /* 0x0000000502067819 */ /* 0x040fe200000006ff */
[C---:B------:R-:W-:Y:S01]  /*0980*/  IMAD R40, R2.reuse, 0x3b, RZ ;  /* 0x0000003b02287824 */ /* 0x040fe200078e02ff */
[CC--:B------:R-:W-:Y:S01]  /*0990*/  LEA R118, P6, R2.reuse, R89.reuse, 0x6 ;  /* 0x0000005902767211 */ /* 0x0c0fe200078c30ff */
[----:B------:R-:W-:Y:S01]  /*09a0*/  IMAD R30, R2, 0x1c, RZ ;  /* 0x0000001c021e7824 */ /* 0x000fe200078e02ff */
[----:B------:R-:W-:Y:S01]  /*09b0*/  IADD3 RZ, P3, PT, R20, R89, RZ ;  /* 0x0000005914ff7210 */ /* 0x000fe20007f7e0ff */
[----:B------:R-:W-:Y:S01]  /*09c0*/  IMAD R20, R2, 0x31, RZ ;  /* 0x0000003102147824 */ /* 0x000fe200078e02ff */
[----:B------:R-:W-:Y:S01]  /*09d0*/  LEA.HI.X.SX32 R17, R18, R3, 0x1, P4 ;  /* 0x0000000312117211 */ /* 0x000fe200020f0eff */
[C---:B------:R-:W-:Y:S01]  /*09e0*/  IMAD R18, R2.reuse, 0x4e, RZ ;  /* 0x0000004e02127824 */ /* 0x040fe200078e02ff */
[CC--:B------:R-:W-:Y:S01]  /*09f0*/  LEA R16, R2.reuse, R2.reuse, 0x5 ;  /* 0x0000000202107211 */ /* 0x0c0fe200078e28ff */
[----:B------:R-:W-:Y:S01]  /*0a00*/  IMAD R44, R2, 0x48, RZ ;  /* 0x00000048022c7824 */ /* 0x000fe200078e02ff */
[----:B------:R-:W-:Y:S01]  /*0a10*/  IADD3 R114, P4, PT, R114, R89, RZ ;  /* 0x0000005972727210 */ /* 0x000fe20007f9e0ff */
[----:B------:R-:W-:Y:S01]  /*0a20*/  IMAD R56, R2, 0x2c, RZ ;  /* 0x0000002c02387824 */ /* 0x000fe200078e02ff */
[-C--:B------:R-:W-:Y:S01]  /*0a30*/  LEA.HI.X.SX32 R119, R6, R3.reuse, 0x1, P6 ;  /* 0x0000000306777211 */ /* 0x080fe200030f0eff */
[----:B------:R-:W-:Y:S01]  /*0a40*/  IMAD R60, R2, 0x68, RZ ;  /* 0x00000068023c7824 */ /* 0x000fe200078e02ff */
[----:B------:R-:W-:Y:S01]  /*0a50*/  LEA.HI.X.SX32 R23, R22, R3, 0x1, P3 ;  /* 0x0000000316177211 */ /* 0x000fe200018f0eff */
[----:B------:R-:W1:Y:S01]  /*0a60*/  LDCU.64 UR4, c[0x0][0x3b0] ;  /* 0x00007600ff0477ac */ /* 0x000e620008000a00 */
        /* <DEDUP_REMOVED lines=12> */
[----:B------:R-:W-:Y:S01]  /*0b30*/  LEA.HI.X.SX32 R103, R6, R3, 0x1, P3 ;  /* 0x0000000306677211 */ /* 0x000fe200018f0eff */
[----:B------:R-:W-:Y:S01]  /*0b40*/  IMAD R72, R2, 0x6a, RZ ;  /* 0x0000006a02487824 */ /* 0x000fe200078e02ff */
[----:B------:R-:W-:Y:S01]  /*0b50*/  IADD3 R100, P3, PT, R100, R89, RZ ;  /* 0x0000005964647210 */ /* 0x000fe20007f7e0ff */
[----:B------:R-:W-:Y:S01]  /*0b60*/  IMAD R86, R2, 0x7c, RZ ;  /* 0x0000007c02567824 */ /* 0x000fe200078e02ff */
[-C--:B------:R-:W-:Y:S01]  /*0b70*/  LEA.HI.X.SX32 R111, R10, R3.reuse, 0x1, P4 ;  /* 0x000000030a6f7211 */ /* 0x080fe200020f0eff */
[----:B------:R-:W-:Y:S01]  /*0b80*/  IMAD R10, R2, 0x5a, RZ ;  /* 0x0000005a020a7824 */ /* 0x000fe200078e02ff */
[-C--:B------:R-:W-:Y:S01]  /*0b90*/  LEA.HI.X.SX32 R19, R20, R3.reuse, 0x1, P1 ;  /* 0x0000000314137211 */ /* 0x080fe200008f0eff */
[----:B------:R-:W-:Y:S01]  /*0ba0*/  IMAD R20, R2, 0x1a, RZ ;  /* 0x0000001a02147824 */ /* 0x000fe200078e02ff */
[----:B------:R-:W-:Y:S01]  /*0bb0*/  LEA.HI.X.SX32 R101, R24, R3, 0x1, P3 ;  /* 0x0000000318657211 */ /* 0x000fe200018f0eff */
[----:B------:R-:W-:Y:S01]  /*0bc0*/  IMAD R80, R2, 0x2f, RZ ;  /* 0x0000002f02507824 */ /* 0x000fe200078e02ff */
[----:B------:R-:W-:Y:S01]  /*0bd0*/  IADD3 R98, P3, PT, R50, R89, RZ ;  /* 0x0000005932627210 */ /* 0x000fe20007f7e0ff */
[----:B------:R-:W-:Y:S01]  /*0be0*/  IMAD R70, R2, 0x4c, RZ ;  /* 0x0000004c02467824 */ /* 0x000fe200078e02ff */
[----:B------:R-:W-:Y:S01]  /*0bf0*/  LEA.HI.X.SX32 R21, R46, R3, 0x1, P2 ;  /* 0x000000032e157211 */ /* 0x000fe200010f0eff */
[----:B------:R-:W-:Y:S01]  /*0c00*/  IMAD R84, R2, 0x7a, RZ ;  /* 0x0000007a02547824 */ /* 0x000fe200078e02ff */
[----:B------:R-:W-:Y:S01]  /*0c10*/  IADD3 RZ, P2, PT, R10, R89, RZ ;  /* 0x000000590aff7210 */ /* 0x000fe20007f5e0ff */
[----:B------:R-:W-:Y:S01]  /*0c20*/  IMAD R10, R2, 0xd, RZ ;  /* 0x0000000d020a7824 */ /* 0x000fe200078e02ff */
[----:B------:R-:W-:Y:S01]  /*0c30*/  LEA.HI.X.SX32 R99, R12, R3, 0x1, P3 ;  /* 0x000000030c637211 */ /* 0x000fe200018f0eff */
[----:B------:R-:W-:Y:S01]  /*0c40*/  IMAD R88, R2, 0x7e, RZ ;  /* 0x0000007e02587824 */ /* 0x000fe200078e02ff */
[----:B------:R-:W-:Y:S01]  /*0c50*/  IADD3 R96, P3, PT, R20, R89, RZ ;  /* 0x0000005914607210 */ /* 0x000fe20007f7e0ff */
[C---:B------:R-:W-:Y:S01]  /*0c60*/  IMAD R78, R2.reuse, 0x6c, RZ ;  /* 0x0000006c024e7824 */ /* 0x040fe200078e02ff */
[C---:B------:R-:W-:Y:S01]  /*0c70*/  LEA R8, R2.reuse, R2, 0x3 ;  /* 0x0000000202087211 */ /* 0x040fe200078e18ff */
[----:B------:R-:W-:Y:S01]  /*0c80*/  IMAD R82, R2, 0x6e, RZ ;  /* 0x0000006e02527824 */ /* 0x000fe200078e02ff */
[----:B------:R-:W-:Y:S01]  /*0c90*/  LEA.HI.X.SX32 R97, R10, R3, 0x1, P3 ;  /* 0x000000030a617211 */ /* 0x000fe200018f0eff */
[----:B------:R-:W5:Y:S01]  /*0ca0*/  LDG.E.U16 R5, desc[UR34][R126.64] ;  /* 0x000000227e057981 */ /* 0x000f62000c1e1500 */
[----:B------:R-:W-:-:S02]  /*0cb0*/  IADD3 R94, P3, PT, R64, R89, RZ ;  /* 0x00000059405e7210 */ /* 0x000fc40007f7e0ff */
[----:B------:R-:W-:Y:S01]  /*0cc0*/  IADD3 R112, P1, PT, R12, R89, RZ ;  /* 0x000000590c707210 */ /* 0x000fe20007f3e0ff */
[----:B------:R-:W5:Y:S01]  /*0cd0*/  LDG.E.U16 R9, desc[UR34][R132.64] ;  /* 0x0000002284097981 */ /* 0x000f62000c1e1500 */
[----:B------:R-:W-:Y:S01]  /*0ce0*/  LEA.HI.X.SX32 R95, R20, R3, 0x1, P3 ;  /* 0x00000003145f7211 */ /* 0x000fe200018f0eff */
[----:B------:R-:W-:Y:S01]  /*0cf0*/  IMAD R20, R2, 0x15, RZ ;  /* 0x0000001502147824 */ /* 0x000fe200078e02ff */
[----:B------:R-:W-:Y:S01]  /*0d00*/  IADD3 R92, P3, PT, R92, R89, RZ ;  /* 0x000000595c5c7210 */ /* 0x000fe20007f7e0ff */
[----:B------:R-:W5:Y:S01]  /*0d10*/  LDG.E.U16 R7, desc[UR34][R124.64] ;  /* 0x000000227c077981 */ /* 0x000f62000c1e1500 */
[----:B------:R-:W-:Y:S01]  /*0d20*/  LEA.HI.X.SX32 R113, R8, R3, 0x1, P1 ;  /* 0x0000000308717211 */ /* 0x000fe200008f0eff */
[----:B------:R-:W-:Y:S01]  /*0d30*/  IMAD R8, R2, 0x58, RZ ;  /* 0x0000005802087824 */ /* 0x000fe200078e02ff */
[----:B------:R-:W-:Y:S01]  /*0d40*/  IADD3 R108, P1, PT, R22, R89, RZ ;  /* 0x00000059166c7210 */ /* 0x000fe20007f3e0ff */
[----:B------:R-:W-:Y:S01]  /*0d50*/  IMAD R22, R2, 0x16, RZ ;  /* 0x0000001602167824 */ /* 0x000fe200078e02ff */
[----:B------:R-:W-:Y:S01]  /*0d60*/  LEA.HI.X.SX32 R93, R48, R3, 0x1, P3 ;  /* 0x00000003305d7211 */ /* 0x000fe200018f0eff */
[----:B------:R-:W5:Y:S01]  /*0d70*/  LDG.E.U16 R134, desc[UR34][R120.64] ;  /* 0x0000002278867981 */ /* 0x000f62000c1e1500 */
[----:B------:R-:W-:-:S02]  /*0d80*/  IADD3 R90, P3, PT, R90, R89, RZ ;  /* 0x000000595a5a7210 */ /* 0x000fc40007f7e0ff */
[----:B------:R-:W-:Y:S01]  /*0d90*/  LEA.HI.X.SX32 R109, R14, R3, 0x1, P1 ;  /* 0x000000030e6d7211 */ /* 0x000fe200008f0eff */
[----:B------:R-:W-:Y:S01]  /*0da0*/  IMAD R14, R2, 0xb, RZ ;  /* 0x0000000b020e7824 */ /* 0x000fe200078e02ff */
[-C--:B------:R-:W-:Y:S01]  /*0db0*/  IADD3 R106, P4, PT, R6, R89.reuse, RZ ;  /* 0x00000059066a7210 */ /* 0x080fe20007f9e0ff */
[----:B------:R-:W-:Y:S01]  /*0dc0*/  IMAD R6, R2, 0x36, RZ ;  /* 0x0000003602067824 */ /* 0x000fe200078e02ff */
[----:B------:R-:W-:Y:S01]  /*0dd0*/  IADD3 R104, P1, PT, R104, R89, RZ ;  /* 0x0000005968687210 */ /* 0x000fe20007f3e0ff */
[----:B------:R-:W5:Y:S01]  /*0de0*/  LDG.E.U16 R140, desc[UR34][R116.64] ;  /* 0x00000022748c7981 */ /* 0x000f62000c1e1500 */
[----:B------:R-:W-:Y:S02]  /*0df0*/  LEA.HI.X.SX32 R91, R28, R3, 0x1, P3 ;  /* 0x000000031c5b7211 */ /* 0x000fe400018f0eff */
[----:B------:R-:W-:Y:S02]  /*0e00*/  IADD3 R24, P3, PT, R22, R89, RZ ;  /* 0x0000005916187210 */ /* 0x000fe40007f7e0ff */
[-C--:B------:R-:W-:Y:S01]  /*0e10*/  LEA.HI.X.SX32 R31, R34, R3.reuse, 0x1, P5 ;  /* 0x00000003221f7211 */ /* 0x080fe200028f0eff */
[----:B-1----:R-:W-:Y:S01]  /*0e20*/  UIMAD UR4, UR9, UR4, URZ ;  /* 0x00000004090472a4 */ /* 0x002fe2000f8e02ff */
[-C--:B------:R-:W-:Y:S01]  /*0e30*/  LEA.HI.X.SX32 R105, R26, R3.reuse, 0x1, P1 ;  /* 0x000000031a697211 */ /* 0x080fe200008f0eff */
[----:B------:R-:W-:Y:S01]  /*0e40*/  IMAD R26, R2, 0x1b, RZ ;  /* 0x0000001b021a7824 */ /* 0x000fe200078e02ff */
[----:B------:R-:W-:Y:S01]  /*0e50*/  LEA.HI.X.SX32 R27, R32, R3, 0x1, P6 ;  /* 0x00000003201b7211 */ /* 0x000fe200030f0eff */
[----:B------:R-:W5:Y:S01]  /*0e60*/  LDG.E.U16 R135, desc[UR34][R118.64] ;  /* 0x0000002276877981 */ /* 0x000f62000c1e1500 */
[-C--:B------:R-:W-:Y:S01]  /*0e70*/  IADD3 RZ, P1, PT, R8, R89.reuse, RZ ;  /* 0x0000005908ff7210 */ /* 0x080fe20007f3e0ff */
[----:B------:R-:W-:Y:S01]  /*0e80*/  IMAD R8, R2, 0x26, RZ ;  /* 0x0000002602087824 */ /* 0x000fe200078e02ff */
[----:B------:R-:W-:Y:S01]  /*0e90*/  IADD3 R32, P5, PT, R6, R89, RZ ;  /* 0x0000005906207210 */ /* 0x000fe20007fbe0ff */
[----:B------:R-:W5:Y:S01]  /*0ea0*/  LDG.E.U16 R145, desc[UR34][R110.64] ;  /* 0x000000226e917981 */ /* 0x000f62000c1e1500 */
[----:B------:R-:W-:Y:S01]  /*0eb0*/  LEA.HI.X.SX32 R25, R14, R3, 0x1, P3 ;  /* 0x000000030e197211 */ /* 0x000fe200018f0eff */
[----:B------:R-:W-:Y:S01]  /*0ec0*/  IMAD R14, R2, 0x1e, RZ ;  /* 0x0000001e020e7824 */ /* 0x000fe200078e02ff */
[----:B------:R-:W-:Y:S01]  /*0ed0*/  IADD3 R34, P3, PT, R38, R89, RZ ;  /* 0x0000005926227210 */ /* 0x000fe20007f7e0ff */
[----:B------:R-:W5:Y:S01]  /*0ee0*/  LDG.E.U16 R141, desc[UR34][R114.64] ;  /* 0x00000022728d7981 */ /* 0x000f62000c1e1500 */
[----:B------:R-:W-:-:S02]  /*0ef0*/  LEA.HI.X.SX32 R107, R2, R3, 0x1, P4 ;  /* 0x00000003026b7211 */ /* 0x000fc400020f0eff */
[----:B------:R-:W-:Y:S01]  /*0f00*/  IADD3 RZ, P4, PT, R18, R89, RZ ;  /* 0x0000005912ff7210 */ /* 0x000fe20007f9e0ff */
[----:B------:R-:W-:Y:S01]  /*0f10*/  IMAD R18, R2, 0x13, RZ ;  /* 0x0000001302127824 */ /* 0x000fe200078e02ff */
[----:B------:R-:W-:Y:S01]  /*0f20*/  LEA.HI.X.SX32 R33, R26, R3, 0x1, P5 ;  /* 0x000000031a217211 */ /* 0x000fe200028f0eff */
[----:B------:R-:W5:Y:S01]  /*0f30*/  LDG.E.U16 R102, desc[UR34][R102.64] ;  /* 0x0000002266667981 */ /* 0x000f62000c1e1500 */
[----:B------:R-:W-:Y:S02]  /*0f40*/  IADD3 R38, P5, PT, R30, R89, RZ ;  /* 0x000000591e267210 */ /* 0x000fe40007fbe0ff */
[----:B------:R-:W-:Y:S01]  /*0f50*/  LEA R12, R2, -R2, 0x3 ;  /* 0x80000002020c7211 */ /* 0x000fe200078e18ff */
[----:B------:R-:W5:Y:S01]  /*0f60*/  LDG.E.U16 R100, desc[UR34][R100.64] ;  /* 0x0000002264647981 */ /* 0x000f62000c1e1500 */
[----:B------:R-:W-:Y:S02]  /*0f70*/  LEA.HI.X.SX32 R35, R40, R3, 0x1, P3 ;  /* 0x0000000328237211 */ /* 0x000fe400018f0eff */
[----:B------:R-:W-:Y:S01]  /*0f80*/  SHF.L.U32 R10, R2, 0x2, RZ ;  /* 0x00000002020a7819 */ /* 0x000fe200000006ff */
[----:B------:R-:W-:Y:S01]  /*0f90*/  USHF.L.U32 UR4, UR4, 0x1, URZ ;  /* 0x0000000104047899 */ /* 0x000fe200080006ff */
[-C--:B------:R-:W-:Y:S01]  /*0fa0*/  IADD3 R28, P6, PT, R8, R89.reuse, RZ ;  /* 0x00000059081c7210 */ /* 0x080fe20007fde0ff */
[----:B------:R-:W-:Y:S01]  /*0fb0*/  IMAD R26, R2, 0x3e, RZ ;  /* 0x0000003e021a7824 */ /* 0x000fe200078e02ff */
[C---:B------:R-:W-:Y:S01]  /*0fc0*/  IADD3 R40, P3, PT, R16.reuse, R89, RZ ;  /* 0x0000005910287210 */ /* 0x040fe20007f7e0ff */
[----:B------:R-:W5:Y:S01]  /*0fd0*/  LDG.E.U16 R34, desc[UR34][R34.64] ;  /* 0x0000002222227981 */ /* 0x000f62000c1e1500 */
[----:B------:R-:W-:-:S02]  /*0fe0*/  LEA.HI.X.SX32 R39, R16, R3, 0x1, P5 ;  /* 0x0000000310277211 */ /* 0x000fc400028f0eff */
[----:B------:R-:W-:Y:S01]  /*0ff0*/  LEA.HI.X.SX32 R29, R18, R3, 0x1, P6 ;  /* 0x00000003121d7211 */ /* 0x000fe200030f0eff */
[----:B------:R-:W-:Y:S01]  /*1000*/  IMAD R18, R2, 0x25, RZ ;  /* 0x0000002502127824 */ /* 0x000fe200078e02ff */
[----:B------:R-:W-:Y:S01]  /*1010*/  IADD3 R44, P5, PT, R44, R89, RZ ;  /* 0x000000592c2c7210 */ /* 0x000fe20007fbe0ff */
[----:B------:R-:W5:Y:S01]  /*1020*/  LDG.E.U16 R32, desc[UR34][R32.64] ;  /* 0x0000002220207981 */ /* 0x000f62000c1e1500 */
[----:B------:R-:W-:Y:S01]  /*1030*/  LEA.HI.X.SX32 R41, R12, R3, 0x1, P3 ;  /* 0x000000030c297211 */ /* 0x000fe200018f0eff */
[----:B------:R-:W-:Y:S01]  /*1040*/  IMAD R12, R2, 0x17, RZ ;  /* 0x00000017020c7824 */ /* 0x000fe200078e02ff */
[-C--:B------:R-:W-:Y:S01]  /*1050*/  IADD3 R36, P6, PT, R36, R89.reuse, RZ ;  /* 0x0000005924247210 */ /* 0x080fe20007fde0ff */
[----:B------:R1:W5:Y:S01]  /*1060*/  LDG.E.U16 R28, desc[UR34][R28.64] ;  /* 0x000000221c1c7981 */ /* 0x000362000c1e1500 */
[----:B------:R-:W-:Y:S02]  /*1070*/  IADD3 R46, P3, PT, R46, R89, RZ ;  /* 0x000000592e2e7210 */ /* 0x000fe40007f7e0ff */
[-C--:B------:R-:W-:Y:S01]  /*1080*/  LEA.HI.X.SX32 R45, R50, R3.reuse, 0x1, P5 ;  /* 0x00000003322d7211 */ /* 0x080fe200028f0eff */
[----:B------:R-:W5:Y:S01]  /*1090*/  LDG.E.U16 R24, desc[UR34][R24.64] ;  /* 0x0000002218187981 */ /* 0x000f62000c1e1500 */
[----:B------:R-:W-:-:S02]  /*10a0*/  LEA.HI.X.SX32 R37, R30, R3, 0x1, P6 ;  /* 0x000000031e257211 */ /* 0x000fc400030f0eff */
[----:B------:R-:W-:Y:S01]  /*10b0*/  IADD3 R50, P5, PT, R56, R89, RZ ;  /* 0x0000005938327210 */ /* 0x000fe20007fbe0ff */
[----:B------:R-:W5:Y:S01]  /*10c0*/  LDG.E.U16 R38, desc[UR34][R38.64] ;  /* 0x0000002226267981 */ /* 0x000f62000c1e1500 */
[----:B------:R-:W-:Y:S01]  /*10d0*/  LEA.HI.X.SX32 R47, R20, R3, 0x1, P3 ;  /* 0x00000003142f7211 */ /* 0x000fe200018f0eff */
[----:B-1----:R-:W1:Y:S01]  /*10e0*/  LDC R29, c[0x0][0x380] ;  /* 0x0000e000ff1d7b82 */ /* 0x002e620000000800 */
[CC--:B------:R-:W-:Y:S01]  /*10f0*/  LEA R42, P6, R2.reuse, R89.reuse, 0x3 ;  /* 0x00000059022a7211 */ /* 0x0c0fe200078c18ff */
[----:B------:R-:W-:Y:S01]  /*1100*/  IMAD R20, R2, 0x35, RZ ;  /* 0x0000003502147824 */ /* 0x000fe200078e02ff */
[----:B------:R-:W-:Y:S01]  /*1110*/  IADD3 RZ, P3, PT, R60, R89, RZ ;  /* 0x000000593cff7210 */ /* 0x000fe20007f7e0ff */
[----:B------:R-:W-:Y:S01]  /*1120*/  IMAD R60, R2, 0x2d, RZ ;  /* 0x0000002d023c7824 */ /* 0x000fe200078e02ff */
[-C--:B------:R-:W-:Y:S01]  /*1130*/  LEA.HI.X.SX32 R51, R22, R3.reuse, 0x1, P5 ;  /* 0x0000000316337211 */ /* 0x080fe200028f0eff */
[----:B------:R-:W-:Y:S01]  /*1140*/  IMAD R22, R2, 0x3c, RZ ;  /* 0x0000003c02167824 */ /* 0x000fe200078e02ff */
[----:B------:R-:W-:Y:S01]  /*1150*/  LEA.HI.X.SX32 R43, R10, R3, 0x1, P6 ;  /* 0x000000030a2b7211 */ /* 0x000fe200030f0eff */
[----:B------:R-:W5:Y:S01]  /*1160*/  LDG.E.U16 R36, desc[UR34][R36.64] ;  /* 0x0000002224247981 */ /* 0x000f62000c1e1500 */
[----:B------:R-:W-:-:S02]  /*1170*/  IADD3 RZ, P5, PT, R58, R89, RZ ;  /* 0x000000593aff7210 */ /* 0x000fc40007fbe0ff */
[-C--:B------:R-:W-:Y:S01]  /*1180*/  LEA.HI.X.SX32 R57, R56, R3.reuse, 0x1, P1 ;  /* 0x0000000338397211 */ /* 0x080fe200008f0eff */
[----:B------:R-:W5:Y:S01]  /*1190*/  LDG.E.U16 R144, desc[UR34][R112.64] ;  /* 0x0000002270907981 */ /* 0x000f62000c1e1500 */
[----:B------:R-:W-:Y:S02]  /*11a0*/  LEA.HI.X.SX32 R65, R64, R3, 0x1, P3 ;  /* 0x0000000340417211 */ /* 0x000fe400018f0eff */
[----:B------:R-:W-:Y:S01]  /*11b0*/  LEA R10, R2, -R2, 0x4 ;  /* 0x80000002020a7211 */ /* 0x000fe200078e20ff */
[----:B------:R-:W2:Y:S01]  /*11c0*/  LDC R64, c[0x0][0x3b8] ;  /* 0x0000ee00ff407b82 */ /* 0x000ea20000000800 */
[-C--:B------:R-:W-:Y:S01]  /*11d0*/  IADD3 R58, P1, PT, R14, R89.reuse, RZ ;  /* 0x000000590e3a7210 */ /* 0x080fe20007f3e0ff */
[----:B------:R-:W5:Y:S01]  /*11e0*/  LDG.E.U16 R108, desc[UR34][R108.64] ;  /* 0x000000226c6c7981 */ /* 0x000f62000c1e1500 */
[----:B------:R-:W-:Y:S02]  /*11f0*/  IADD3 R48, P6, PT, R48, R89, RZ ;  /* 0x0000005930307210 */ /* 0x000fe40007fde0ff */
[----:B------:R-:W-:Y:S01]  /*1200*/  LEA.HI.X.SX32 R59, R10, R3, 0x1, P1 ;  /* 0x000000030a3b7211 */ /* 0x000fe200008f0eff */
[----:B------:R-:W-:Y:S01]  /*1210*/  IMAD R10, R2, 0x3d, RZ ;  /* 0x0000003d020a7824 */ /* 0x000fe200078e02ff */
[----:B------:R-:W-:Y:S01]  /*1220*/  IADD3 R68, P1, PT, R76, R89, RZ ;  /* 0x000000594c447210 */ /* 0x000fe20007f3e0ff */
[----:B------:R-:W5:Y:S01]  /*1230*/  LDG.E.U16 R106, desc[UR34][R106.64] ;  /* 0x000000226a6a7981 */ /* 0x000f62000c1e1500 */
[-C--:B------:R-:W-:Y:S01]  /*1240*/  LEA.HI.X.SX32 R49, R52, R3.reuse, 0x1, P6 ;  /* 0x0000000334317211 */ /* 0x080fe200030f0eff */
[----:B------:R-:W-:Y:S01]  /*1250*/  IMAD R52, R2, 0x27, RZ ;  /* 0x0000002702347824 */ /* 0x000fe200078e02ff */
[----:B------:R-:W-:Y:S01]  /*1260*/  LEA.HI.X.SX32 R69, R12, R3, 0x1, P1 ;  /* 0x000000030c457211 */ /* 0x000fe200008f0eff */
[----:B------:R-:W-:Y:S01]  /*1270*/  IMAD R12, R0, UR5, RZ ;  /* 0x00000005000c7c24 */ /* 0x000fe2000f8e02ff */
[----:B------:R-:W-:Y:S01]  /*1280*/  IADD3 RZ, P6, PT, R54, R89, RZ ;  /* 0x0000005936ff7210 */ /* 0x000fe20007fde0ff */
[----:B------:R-:W-:Y:S01]  /*1290*/  IMAD R54, R2, 0x78, RZ ;  /* 0x0000007802367824 */ /* 0x000fe200078e02ff */
[----:B------:R-:W-:Y:S01]  /*12a0*/  LEA.HI.X.SX32 R53, R52, R3, 0x1, P4 ;  /* 0x0000000334357211 */ /* 0x000fe200020f0eff */
[----:B------:R-:W3:Y:S01]  /*12b0*/  LDCU UR5, c[0x0][0x3c8] ;  /* 0x00007900ff0577ac */ /* 0x000ee20008000800 */
[----:B------:R-:W-:Y:S01]  /*12c0*/  SHF.L.U32 R12, R12, 0x1, RZ ;  /* 0x000000010c0c7819 */ /* 0x000fe200000006ff */
[----:B------:R-:W5:Y:S01]  /*12d0*/  LDG.E.U16 R104, desc[UR34][R104.64] ;  /* 0x0000002268687981 */ /* 0x000f62000c1e1500 */
[----:B------:R-:W-:-:S02]  /*12e0*/  IADD3 R54, P4, PT, R54, R89, RZ ;  /* 0x0000005936367210 */ /* 0x000fc40007f9e0ff */
[----:B------:R-:W-:Y:S01]  /*12f0*/  IADD3 R66, P3, PT, R66, R89, RZ ;  /* 0x0000005942427210 */ /* 0x000fe20007f7e0ff */
[----:B------:R-:W5:Y:S01]  /*1300*/  LDG.E.U16 R98, desc[UR34][R98.64] ;  /* 0x0000002262627981 */ /* 0x000f62000c1e1500 */
[----:B-1----:R-:W-:Y:S02]  /*1310*/  IADD3 R29, PT, PT, R12, UR4, R29 ;  /* 0x000000040c1d7c10 */ /* 0x002fe4000fffe01d */
[-C--:B------:R-:W-:Y:S01]  /*1320*/  LEA.HI.X.SX32 R61, R60, R3.reuse, 0x1, P2 ;  /* 0x000000033c3d7211 */ /* 0x080fe200010f0eff */
[----:B------:R-:W5:Y:S01]  /*1330*/  LDG.E.U16 R96, desc[UR34][R96.64] ;  /* 0x0000002260607981 */ /* 0x000f62000c1e1500 */
[-C--:B------:R-:W-:Y:S02]  /*1340*/  LEA.HI.X.SX32 R55, R22, R3.reuse, 0x1, P4 ;  /* 0x0000000316377211 */ /* 0x080fe400020f0eff */
[----:B------:R-:W-:Y:S01]  /*1350*/  LEA.HI.X.SX32 R67, R18, R3, 0x1, P3 ;  /* 0x0000000312437211 */ /* 0x000fe200018f0eff */
[----:B------:R-:W5:Y:S01]  /*1360*/  LDG.E.U16 R94, desc[UR34][R94.64] ;  /* 0x000000225e5e7981 */ /* 0x000f62000c1e1500 */
[----:B------:R-:W-:-:S02]  /*1370*/  LEA R16, R2, -R2, 0x5 ;  /* 0x8000000202107211 */ /* 0x000fc400078e28ff */
[-C--:B------:R-:W-:Y:S01]  /*1380*/  IADD3 R62, P2, PT, R22, R89.reuse, RZ ;  /* 0x00000059163e7210 */ /* 0x080fe20007f5e0ff */
[----:B------:R-:W5:Y:S01]  /*1390*/  LDG.E.U16 R92, desc[UR34][R92.64] ;  /* 0x000000225c5c7981 */ /* 0x000f62000c1e1500 */
[-C--:B------:R-:W-:Y:S02]  /*13a0*/  IADD3 R72, P4, PT, R72, R89.reuse, RZ ;  /* 0x0000005948487210 */ /* 0x080fe40007f9e0ff */
[-C--:B------:R-:W-:Y:S01]  /*13b0*/  IADD3 R74, P1, PT, R26, R89.reuse, RZ ;  /* 0x000000591a4a7210 */ /* 0x080fe20007f3e0ff */
[--C-:B--2---:R-:W-:Y:S01]  /*13c0*/  IMAD R12, R64, 0x50, R29.reuse ;  /* 0x00000050400c7824 */ /* 0x104fe200078e021d */
[----:B------:R-:W-:Y:S01]  /*13d0*/  IADD3 R86, P3, PT, R86, R89, RZ ;  /* 0x0000005956567210 */ /* 0x000fe20007f7e0ff */
[--C-:B------:R-:W-:Y:S01]  /*13e0*/  IMAD R18, R64, 0x62, R29.reuse ;  /* 0x0000006240127824 */ /* 0x100fe200078e021d */
[-C--:B------:R-:W-:Y:S01]  /*13f0*/  LEA.HI.X.SX32 R63, R14, R3.reuse, 0x1, P2 ;  /* 0x000000030e3f7211 */ /* 0x080fe200010f0eff */
        /* <DEDUP_REMOVED lines=9> */
[----:B------:R-:W-:Y:S01]  /*1490*/  LEA.HI.X.SX32 R87, R26, R3, 0x1, P3 ;  /* 0x000000031a577211 */ /* 0x000fe200018f0eff */
[C-C-:B------:R-:W-:Y:S01]  /*14a0*/  IMAD R26, R64.reuse, 0x56, R29.reuse ;  /* 0x00000056401a7824 */ /* 0x140fe200078e021d */
[----:B------:R1:W5:Y:S01]  /*14b0*/  LDG.E.U16 R35, desc[UR34][R14.64] ;  /* 0x000000220e237981 */ /* 0x000362000c1e1500 */
[--C-:B------:R-:W-:Y:S01]  /*14c0*/  IMAD R52, R64, 0x4e, R29.reuse ;  /* 0x0000004e40347824 */ /* 0x100fe200078e021d */
[----:B------:R-:W-:Y:S01]  /*14d0*/  IADD3 R70, P2, PT, R70, R89, RZ ;  /* 0x0000005946467210 */ /* 0x000fe20007f5e0ff */
[C-C-:B------:R-:W-:Y:S01]  /*14e0*/  IMAD R56, R64.reuse, 0x58, R29.reuse ;  /* 0x0000005840387824 */ /* 0x140fe200078e021d */
[----:B------:R-:W5:Y:S01]  /*14f0*/  LDG.E.U16 R21, desc[UR34][R20.64] ;  /* 0x0000002214157981 */ /* 0x000f62000c1e1500 */
[--C-:B------:R-:W-:Y:S01]  /*1500*/  IMAD R60, R64, 0x5a, R29.reuse ;  /* 0x0000005a403c7824 */ /* 0x100fe200078e021d */
[----:B------:R-:W-:Y:S01]  /*1510*/  LEA.HI.X.SX32 R71, R8, R3, 0x1, P2 ;  /* 0x0000000308477211 */ /* 0x000fe200010f0eff */
[C-C-:B------:R-:W-:Y:S01]  /*1520*/  IMAD R76, R64.reuse, 0x5c, R29.reuse ;  /* 0x0000005c404c7824 */ /* 0x140fe200078e021d */
[----:B------:R-:W5:Y:S01]  /*1530*/  LDG.E.U16 R23, desc[UR34][R22.64] ;  /* 0x0000002216177981 */ /* 0x000f62000c1e1500 */
[C-C-:B------:R-:W-:Y:S01]  /*1540*/  IMAD R80, R64.reuse, 0x5e, R29.reuse ;  /* 0x0000005e40507824 */ /* 0x140fe200078e021d */
[----:B-1----:R-:W-:Y:S01]  /*1550*/  SHF.R.U32.HI R14, RZ, 0x6, R4 ;  /* 0x00000006ff0e7819 */ /* 0x002fe20000011604 */
[----:B------:R-:W-:Y:S01]  /*1560*/  IMAD R64, R64, 0x68, R29 ;  /* 0x0000006840407824 */ /* 0x000fe200078e021d */
[----:B------:R-:W5:Y:S01]  /*1570*/  LDG.E.U16 R27, desc[UR34][R26.64] ;  /* 0x000000221a1b7981 */ /* 0x000f62000c1e1500 */
[----:B------:R-:W-:Y:S01]  /*1580*/  IMAD R8, R2, 0x37, RZ ;  /* 0x0000003702087824 */ /* 0x000fe200078e02ff */
[----:B------:R-:W-:-:S02]  /*1590*/  SGXT.U32 R14, R14, 0x1 ;  /* 0x000000010e0e781a */ /* 0x000fc40000000000 */
[----:B------:R1:W5:Y:S01]  /*15a0*/  LDG.E.U16 R29, desc[UR34][R12.64] ;  /* 0x000000220c1d7981 */ /* 0x000362000c1e1500 */
[-C--:B------:R-:W-:Y:S02]  /*15b0*/  IADD3 R84, P1, PT, R84, R89.reuse, RZ ;  /* 0x0000005954547210 */ /* 0x080fe40007f3e0ff */
[-C--:B------:R-:W-:Y:S01]  /*15c0*/  IADD3 R88, P2, PT, R88, R89.reuse, RZ ;  /* 0x0000005958587210 */ /* 0x080fe20007f5e0ff */
[----:B------:R2:W5:Y:S01]  /*15d0*/  LDG.E.U16 R31, desc[UR34][R30.64] ;  /* 0x000000221e1f7981 */ /* 0x000562000c1e1500 */
[----:B------:R-:W-:Y:S02]  /*15e0*/  LEA R2, R2, -R2, 0x6 ;  /* 0x8000000202027211 */ /* 0x000fe400078e30ff */
[-C--:B------:R-:W-:Y:S01]  /*15f0*/  IADD3 R78, P6, PT, R78, R89.reuse, RZ ;  /* 0x000000594e4e7210 */ /* 0x080fe20007fde0ff */
[----:B------:R4:W5:Y:S01]  /*1600*/  LDG.E.U16 R53, desc[UR34][R52.64] ;  /* 0x0000002234357981 */ /* 0x000962000c1e1500 */
[----:B------:R-:W-:Y:S01]  /*1610*/  IADD3 R82, P5, PT, R82, R89, RZ ;  /* 0x0000005952527210 */ /* 0x000fe20007fbe0ff */
[----:B-1----:R-:W1:Y:S01]  /*1620*/  LDC.64 R12, c[0x0][0x3c0] ;  /* 0x0000f000ff0c7b82 */ /* 0x002e620000000a00 */
[-C--:B------:R-:W-:Y:S01]  /*1630*/  LEA.HI.X.SX32 R85, R10, R3.reuse, 0x1, P1 ;  /* 0x000000030a557211 */ /* 0x080fe200008f0eff */
[----:B------:R1:W5:Y:S01]  /*1640*/  LDG.E.U16 R57, desc[UR34][R56.64] ;  /* 0x0000002238397981 */ /* 0x000362000c1e1500 */
[----:B------:R-:W-:-:S02]  /*1650*/  LEA.HI.X.SX32 R89, R2, R3, 0x1, P2 ;  /* 0x0000000302597211 */ /* 0x000fc400010f0eff */
[-C--:B------:R-:W-:Y:S01]  /*1660*/  LEA.HI.X.SX32 R83, R8, R3.reuse, 0x1, P5 ;  /* 0x0000000308537211 */ /* 0x080fe200028f0eff */
[----:B------:R1:W5:Y:S01]  /*1670*/  LDG.E.U16 R61, desc[UR34][R60.64] ;  /* 0x000000223c3d7981 */ /* 0x000362000c1e1500 */
[----:B0-----:R-:W-:Y:S02]  /*1680*/  R2UR UR13, R142 ;  /* 0x000000008e0d72ca */ /* 0x001fe400000e0000 */
[----:B------:R-:W-:Y:S01]  /*1690*/  LEA.HI.X.SX32 R79, R6, R3, 0x1, P6 ;  /* 0x00000003064f7211 */ /* 0x000fe200030f0eff */
[----:B------:R0:W5:Y:S04]  /*16a0*/  LDG.E.U16 R33, desc[UR34][R16.64] ;  /* 0x0000002210217981 */ /* 0x000168000c1e1500 */
[----:B------:R0:W5:Y:S04]  /*16b0*/  LDG.E.U16 R65, desc[UR34][R64.64] ;  /* 0x0000002240417981 */ /* 0x000168000c1e1500 */
[----:B------:R-:W5:Y:S04]  /*16c0*/  LDG.E.U16 R25, desc[UR34][R74.64] ;  /* 0x000000224a197981 */ /* 0x000f68000c1e1500 */
[----:B------:R3:W5:Y:S01]  /*16d0*/  LDG.E.U16 R37, desc[UR34][R18.64] ;  /* 0x0000002212257981 */ /* 0x000762000c1e1500 */
[----:B-1----:R-:W-:-:S02]  /*16e0*/  IMAD R14, R14, R13, RZ ;  /* 0x0000000d0e0e7224 */ /* 0x002fc400078e02ff */
[----:B------:R-:W-:Y:S01]  /*16f0*/  IMAD R12, R12, UR9, RZ ;  /* 0x000000090c0c7c24 */ /* 0x000fe2000f8e02ff */
[----:B------:R1:W5:Y:S02]  /*1700*/  LDG.E.U16 R77, desc[UR34][R76.64] ;  /* 0x000000224c4d7981 */ /* 0x000364000c1e1500 */
[C---:B------:R-:W-:Y:S02]  /*1710*/  LEA R20, R13.reuse, R14, 0x1 ;  /* 0x0000000e0d147211 */ /* 0x040fe400078e08ff */
[----:B------:R-:W1:Y:S01]  /*1720*/  LDC.64 R14, c[0x0][0x388] ;  /* 0x0000e200ff0e7b82 */ /* 0x000e620000000a00 */
[----:B------:R0:W5:Y:S01]  /*1730*/  LDG.E.U16 R81, desc[UR34][R80.64] ;  /* 0x0000002250517981 */ /* 0x000162000c1e1500 */
[----:B------:R-:W-:-:S03]  /*1740*/  LEA R22, R13, R20, 0x1 ;  /* 0x000000140d167211 */ /* 0x000fc600078e08ff */
[----:B------:R-:W5:Y:S01]  /*1750*/  LDG.E.U16 R10, desc[UR34][R138.64] ;  /* 0x000000228a0a7981 */ /* 0x000f62000c1e1500 */
[----:B------:R-:W-:-:S03]  /*1760*/  LEA R26, R13, R22, 0x1 ;  /* 0x000000160d1a7211 */ /* 0x000fc600078e08ff */
[----:B------:R0:W5:Y:S01]  /*1770*/  LDG.E.U16 R8, desc[UR34][R136.64] ;  /* 0x0000002288087981 */ /* 0x000162000c1e1500 */
[----:B--2---:R-:W-:-:S03]  /*1780*/  LEA R30, R13, R26, 0x1 ;  /* 0x0000001a0d1e7211 */ /* 0x004fc600078e08ff */
[----:B------:R2:W5:Y:S01]  /*1790*/  LDG.E.U16 R6, desc[UR34][R130.64] ;  /* 0x0000002282067981 */ /* 0x000562000c1e1500 */
[----:B----4-:R-:W-:-:S03]  /*17a0*/  LEA R52, R13, R30, 0x1 ;  /* 0x0000001e0d347211 */ /* 0x010fc600078e08ff */
[----:B------:R4:W5:Y:S01]  /*17b0*/  LDG.E.U16 R3, desc[UR34][R128.64] ;  /* 0x0000002280037981 */ /* 0x000962000c1e1500 */
[----:B------:R-:W-:-:S03]  /*17c0*/  LEA R56, R13, R52, 0x1 ;  /* 0x000000340d387211 */ /* 0x000fc600078e08ff */
[----:B------:R1:W5:Y:S01]  /*17d0*/  LDG.E.U16 R2, desc[UR34][R122.64] ;  /* 0x000000227a027981 */ /* 0x000362000c1e1500 */
[C---:B------:R-:W-:Y:S02]  /*17e0*/  LEA R60, R13.reuse, R56, 0x1 ;  /* 0x000000380d3c7211 */ /* 0x040fe400078e08ff */
[----:B0-----:R-:W-:Y:S01]  /*17f0*/  LOP3.LUT R16, R4, 0x3f, RZ, 0xc0, !PT ;  /* 0x0000003f04107812 */ /* 0x001fe200078ec0ff */
[----:B------:R0:W5:Y:S01]  /*1800*/  LDG.E.U16 R90, desc[UR34][R90.64] ;  /* 0x000000225a5a7981 */ /* 0x000162000c1e1500 */
[----:B------:R-:W-:-:S03]  /*1810*/  LEA R64, R13, R60, 0x1 ;  /* 0x0000003c0d407211 */ /* 0x000fc600078e08ff */
[----:B---3--:R-:W-:Y:S01]  /*1820*/  IMAD R18, R16, UR5, RZ ;  /* 0x0000000510127c24 */ /* 0x008fe2000f8e02ff */
[C---:B------:R-:W-:Y:S01]  /*1830*/  LEA R74, R13.reuse, R64, 0x1 ;  /* 0x000000400d4a7211 */ /* 0x040fe200078e08ff */
[----:B------:R0:W5:Y:S01]  /*1840*/  LDG.E.U16 R40, desc[UR34][R40.64] ;  /* 0x0000002228287981 */ /* 0x000162000c1e1500 */
[----:B------:R-:W-:Y:S02]  /*1850*/  SHF.L.U32 R17, R12, 0x1, RZ ;  /* 0x000000010c117819 */ /* 0x000fe400000006ff */
[C---:B-1----:R-:W-:Y:S01]  /*1860*/  LEA R76, R13.reuse, R74, 0x1 ;  /* 0x0000004a0d4c7211 */ /* 0x042fe200078e08ff */
[----:B------:R0:W5:Y:S01]  /*1870*/  LDG.E.U16 R42, desc[UR34][R42.64] ;  /* 0x000000222a2a7981 */ /* 0x000162000c1e1500 */
[C---:B------:R-:W-:Y:S01]  /*1880*/  SHF.L.U32 R19, R18.reuse, 0x1, RZ ;  /* 0x0000000112137819 */ /* 0x040fe200000006ff */
[----:B------:R-:W-:Y:S01]  /*1890*/  IMAD.HI R18, R18, 0x2, RZ ;  /* 0x0000000212127827 */ /* 0x000fe200078e02ff */
[----:B------:R-:W-:Y:S01]  /*18a0*/  LEA R80, R13, R76, 0x1 ;  /* 0x0000004c0d507211 */ /* 0x000fe200078e08ff */
[----:B------:R0:W5:Y:S01]  /*18b0*/  LDG.E.U16 R44, desc[UR34][R44.64] ;  /* 0x000000222c2c7981 */ /* 0x000162000c1e1500 */
[----:B------:R-:W-:Y:S01]  /*18c0*/  IADD3 R17, P1, P2, R19, R14, R17 ;  /* 0x0000000e13117210 */ /* 0x000fe20007a3e011 */
[----:B------:R-:W-:Y:S01]  /*18d0*/  IMAD.HI R12, R12, 0x2, RZ ;  /* 0x000000020c0c7827 */ /* 0x000fe200078e02ff */
[----:B------:R-:W-:Y:S01]  /*18e0*/  LEA R146, R13, R80, 0x1 ;  /* 0x000000500d927211 */ /* 0x000fe200078e08ff */
[----:B------:R0:W5:Y:S01]  /*18f0*/  LDG.E.U16 R46, desc[UR34][R46.64] ;  /* 0x000000222e2e7981 */ /* 0x000162000c1e1500 */
[----:B------:R-:W-:-:S02]  /*1900*/  LEA R136, P3, R26, R17, 0x1 ;  /* 0x000000111a887211 */ /* 0x000fc400078608ff */
[----:B------:R-:W-:Y:S01]  /*1910*/  IADD3.X R15, PT, PT, R18, R15, R12, P1, P2 ;  /* 0x0000000f120f7210 */ /* 0x000fe20000fe440c */
[----:B------:R0:W5:Y:S01]  /*1920*/  LDG.E.U16 R48, desc[UR34][R48.64] ;  /* 0x0000002230307981 */ /* 0x000162000c1e1500 */
[-C--:B------:R-:W-:Y:S02]  /*1930*/  LEA R142, P1, R20, R17.reuse, 0x1 ;  /* 0x00000011148e7211 */ /* 0x080fe400078208ff */
[----:B------:R-:W-:Y:S01]  /*1940*/  LEA R138, P2, R22, R17, 0x1 ;  /* 0x00000011168a7211 */ /* 0x000fe200078408ff */
[----:B------:R0:W5:Y:S01]  /*1950*/  LDG.E.U16 R50, desc[UR34][R50.64] ;  /* 0x0000002232327981 */ /* 0x000162000c1e1500 */
[----:B------:R-:W-:Y:S02]  /*1960*/  LEA R148, R13, R146, 0x1 ;  /* 0x000000920d947211 */ /* 0x000fe400078e08ff */
[-C--:B------:R-:W-:Y:S01]  /*1970*/  LEA.HI.X.SX32 R143, R20, R15.reuse, 0x1, P1 ;  /* 0x0000000f148f7211 */ /* 0x080fe200008f0eff */
[----:B------:R0:W5:Y:S01]  /*1980*/  LDG.E.U16 R58, desc[UR34][R58.64] ;  /* 0x000000223a3a7981 */ /* 0x000162000c1e1500 */
[----:B------:R-:W-:-:S02]  /*1990*/  LEA.HI.X.SX32 R139, R22, R15, 0x1, P2 ;  /* 0x0000000f168b7211 */ /* 0x000fc400010f0eff */
[----:B------:R-:W-:Y:S01]  /*19a0*/  LEA.HI.X.SX32 R137, R26, R15, 0x1, P3 ;  /* 0x0000000f1a897211 */ /* 0x000fe200018f0eff */
[----:B------:R0:W5:Y:S01]  /*19b0*/  LDG.E.U16 R62, desc[UR34][R62.64] ;  /* 0x000000223e3e7981 */ /* 0x000162000c1e1500 */
[-C--:B------:R-:W-:Y:S02]  /*19c0*/  LEA R126, P4, R60, R17.reuse, 0x1 ;  /* 0x000000113c7e7211 */ /* 0x080fe400078808ff */
[-C--:B------:R-:W-:Y:S01]  /*19d0*/  LEA R132, P1, R30, R17.reuse, 0x1 ;  /* 0x000000111e847211 */ /* 0x080fe200078208ff */
[----:B------:R0:W5:Y:S01]  /*19e0*/  LDG.E.U16 R54, desc[UR34][R54.64] ;  /* 0x0000002236367981 */ /* 0x000162000c1e1500 */
[-C--:B--2---:R-:W-:Y:S02]  /*19f0*/  LEA R130, P2, R52, R17.reuse, 0x1 ;  /* 0x0000001134827211 */ /* 0x084fe400078408ff */
[----:B----4-:R-:W-:Y:S01]  /*1a00*/  LEA R128, P3, R56, R17, 0x1 ;  /* 0x0000001138807211 */ /* 0x010fe200078608ff */
[----:B------:R0:W5:Y:S01]  /*1a10*/  LDG.E.U16 R68, desc[UR34][R68.64] ;  /* 0x0000002244447981 */ /* 0x000162000c1e1500 */
[----:B------:R-:W-:-:S02]  /*1a20*/  LEA R14, R13, R148, 0x1 ;  /* 0x000000940d0e7211 */ /* 0x000fc400078e08ff */
[-C--:B------:R-:W-:Y:S01]  /*1a30*/  LEA.HI.X.SX32 R127, R60, R15.reuse, 0x1, P4 ;  /* 0x0000000f3c7f7211 */ /* 0x080fe200020f0eff */
[----:B------:R0:W5:Y:S01]  /*1a40*/  LDG.E.U16 R66, desc[UR34][R66.64] ;  /* 0x0000002242427981 */ /* 0x000162000c1e1500 */
[-C--:B------:R-:W-:Y:S02]  /*1a50*/  LEA.HI.X.SX32 R133, R30, R15.reuse, 0x1, P1 ;  /* 0x0000000f1e857211 */ /* 0x080fe400008f0eff */
[-C--:B------:R-:W-:Y:S01]  /*1a60*/  LEA.HI.X.SX32 R131, R52, R15.reuse, 0x1, P2 ;  /* 0x0000000f34837211 */ /* 0x080fe200010f0eff */
[----:B------:R0:W5:Y:S01]  /*1a70*/  LDG.E.U16 R70, desc[UR34][R70.64] ;  /* 0x0000002246467981 */ /* 0x000162000c1e1500 */
[----:B------:R-:W-:Y:S02]  /*1a80*/  LEA.HI.X.SX32 R129, R56, R15, 0x1, P3 ;  /* 0x0000000f38817211 */ /* 0x000fe400018f0eff */
[----:B------:R-:W-:Y:S01]  /*1a90*/  LEA R118, P4, R80, R17, 0x1 ;  /* 0x0000001150767211 */ /* 0x000fe200078808ff */
[----:B------:R0:W5:Y:S01]  /*1aa0*/  LDG.E.U16 R72, desc[UR34][R72.64] ;  /* 0x0000002248487981 */ /* 0x000162000c1e1500 */
[----:B------:R-:W-:-:S02]  /*1ab0*/  LEA R13, R13, R14, 0x1 ;  /* 0x0000000e0d0d7211 */ /* 0x000fc400078e08ff */
[-C--:B------:R-:W-:Y:S01]  /*1ac0*/  LEA R124, P1, R64, R17.reuse, 0x1 ;  /* 0x00000011407c7211 */ /* 0x080fe200078208ff */
[----:B------:R0:W5:Y:S01]  /*1ad0*/  LDG.E.U16 R78, desc[UR34][R78.64] ;  /* 0x000000224e4e7981 */ /* 0x000162000c1e1500 */
[-C--:B------:R-:W-:Y:S02]  /*1ae0*/  LEA R122, P2, R74, R17.reuse, 0x1 ;  /* 0x000000114a7a7211 */ /* 0x080fe400078408ff */
[----:B------:R-:W-:Y:S01]  /*1af0*/  LEA R120, P3, R76, R17, 0x1 ;  /* 0x000000114c787211 */ /* 0x000fe200078608ff */
[----:B------:R0:W5:Y:S01]  /*1b00*/  LDG.E.U16 R82, desc[UR34][R82.64] ;  /* 0x0000002252527981 */ /* 0x000162000c1e1500 */
[----:B------:R-:W-:Y:S02]  /*1b10*/  LOP3.LUT R12, R4, 0x3f, RZ, 0xc0, !PT ;  /* 0x0000003f040c7812 */ /* 0x000fe400078ec0ff */
[----:B------:R-:W-:Y:S01]  /*1b20*/  SHF.R.U32.HI R39, RZ, 0x5, R4 ;  /* 0x00000005ff277819 */ /* 0x000fe20000011604 */
[----:B------:R0:W5:Y:S01]  /*1b30*/  LDG.E.U16 R84, desc[UR34][R84.64] ;  /* 0x0000002254547981 */ /* 0x000162000c1e1500 */
[----:B------:R-:W-:-:S02]  /*1b40*/  LEA.HI.X.SX32 R119, R80, R15, 0x1, P4 ;  /* 0x0000000f50777211 */ /* 0x000fc400020f0eff */
[-C--:B------:R-:W-:Y:S01]  /*1b50*/  LEA.HI.X.SX32 R125, R64, R15.reuse, 0x1, P1 ;  /* 0x0000000f407d7211 */ /* 0x080fe200008f0eff */
[----:B------:R0:W5:Y:S01]  /*1b60*/  LDG.E.U16 R86, desc[UR34][R86.64] ;  /* 0x0000002256567981 */ /* 0x000162000c1e1500 */
[-C--:B------:R-:W-:Y:S02]  /*1b70*/  LEA.HI.X.SX32 R123, R74, R15.reuse, 0x1, P2 ;  /* 0x0000000f4a7b7211 */ /* 0x080fe400010f0eff */
[----:B------:R-:W-:Y:S01]  /*1b80*/  LEA.HI.X.SX32 R121, R76, R15, 0x1, P3 ;  /* 0x0000000f4c797211 */ /* 0x000fe200018f0eff */
[----:B------:R0:W5:Y:S01]  /*1b90*/  LDG.E.U16 R88, desc[UR34][R88.64] ;  /* 0x0000002258587981 */ /* 0x000162000c1e1500 */
[----:B------:R-:W-:Y:S02]  /*1ba0*/  LEA R110, P4, R13, R17, 0x1 ;  /* 0x000000110d6e7211 */ /* 0x000fe400078808ff */
[----:B------:R-:W-:Y:S02]  /*1bb0*/  LOP3.LUT R19, R4, 0x40, RZ, 0xc0, !PT ;  /* 0x0000004004137812 */ /* 0x000fe400078ec0ff */
[----:B------:R-:W-:-:S02]  /*1bc0*/  SHF.L.U32 R12, R12, 0x1, RZ ;  /* 0x000000010c0c7819 */ /* 0x000fc400000006ff */
[-C--:B------:R-:W-:Y:S02]  /*1bd0*/  LEA R116, P1, R146, R17.reuse, 0x1 ;  /* 0x0000001192747211 */ /* 0x080fe400078208ff */
[-C--:B------:R-:W-:Y:S02]  /*1be0*/  LEA R114, P2, R148, R17.reuse, 0x1 ;  /* 0x0000001194727211 */ /* 0x080fe400078408ff */
[----:B------:R-:W-:Y:S02]  /*1bf0*/  LEA R112, P3, R14, R17, 0x1 ;  /* 0x000000110e707211 */ /* 0x000fe400078608ff */
[----:B------:R-:W-:Y:S02]  /*1c00*/  R2UR UR18, R39 ;  /* 0x00000000271272ca */ /* 0x000fe400000e0000 */
[-C--:B------:R-:W-:Y:S02]  /*1c10*/  LEA.HI.X.SX32 R111, R13, R15.reuse, 0x1, P4 ;  /* 0x0000000f0d6f7211 */ /* 0x080fe400020f0eff */
[----:B------:R-:W-:-:S02]  /*1c20*/  LEA.HI.X.SX32 R117, R146, R15, 0x1, P1 ;  /* 0x0000000f92757211 */ /* 0x000fc400008f0eff */
[-C--:B------:R-:W-:Y:S02]  /*1c30*/  LEA.HI.X.SX32 R115, R148, R15.reuse, 0x1, P2 ;  /* 0x0000000f94737211 */ /* 0x080fe400010f0eff */
[----:B------:R-:W-:Y:S02]  /*1c40*/  LEA.HI.X.SX32 R113, R14, R15, 0x1, P3 ;  /* 0x0000000f0e717211 */ /* 0x000fe400018f0eff */
[----:B------:R-:W-:Y:S01]  /*1c50*/  LEA R13, R19, R12, 0x7 ;  /* 0x0000000c130d7211 */ /* 0x000fe200078e38ff */
[----:B0-----:R-:W-:Y:S06]  /*1c60*/  @P0 BRA `(.L_x_5) ;  /* 0x0000000000180947 */ /* 0x001fec0003800000 */
[----:B------:R-:W-:Y:S01]  /*1c70*/  ELECT P1, URZ, PT ;  /* 0x0000000000ff782f */ /* 0x000fe20003820000 */
[----:B------:R-:W-:Y:S01]  /*1c80*/  HFMA2 R14, -RZ, RZ, 0, 5.9604644775390625e-08 ;  /* 0x00000001ff0e7431 */ /* 0x000fe200000001ff */
[----:B------:R-:W-:Y:S01]  /*1c90*/  UMOV UR4, 0x40 ;  /* 0x0000004000047882 */ /* 0x000fe20000000000 */
[----:B------:R-:W-:Y:S01]  /*1ca0*/  UVIRTCOUNT.DEALLOC.SMPOOL 0x80 ;  /* 0x000000800000784c */ /* 0x000fe20000000000 */
[----:B------:R-:W-:-:S09]  /*1cb0*/  ULEA UR4, UR8, UR4, 0x18 ;  /* 0x0000000408047291 */ /* 0x000fd2000f8ec0ff */
[----:B------:R0:W-:Y:S03]  /*1cc0*/  @P1 STS.U8 [UR4], R14 ;  /* 0x0000000eff001988 */ /* 0x0001e60008000004 */
.L_x_5:
[----:B-----5:R1:W-:Y:S01]  /*1cd0*/  STS.U16 [R13+UR12], R11 ;  /* 0x0000000b0d007988 */ /* 0x0203e2000800040c */
[C---:B0-----:R-:W-:Y:S01]  /*1ce0*/  LOP3.LUT R14, R13.reuse, 0x10, RZ, 0x3c, !PT ;  /* 0x000000100d0e7812 */ /* 0x041fe200078e3cff */
[----:B------:R-:W0:Y:S01]  /*1cf0*/  LDCU.64 UR6, c[0x0][0x388] ;  /* 0x00007100ff0677ac */ /* 0x000e220008000a00 */
[C---:B------:R-:W-:Y:S01]  /*1d00*/  LOP3.LUT R15, R13.reuse, 0x30, RZ, 0x3c, !PT ;  /* 0x000000300d0f7812 */ /* 0x040fe200078e3cff */
[----:B------:R2:W-:Y:S01]  /*1d10*/  STS.U16 [R13+UR12+0xc00], R8 ;  /* 0x000c00080d007988 */ /* 0x0005e2000800040c */
[----:B------:R-:W-:Y:S01]  /*1d20*/  IMAD R16, R16, UR5, RZ ;  /* 0x0000000510107c24 */ /* 0x000fe2000f8e02ff */
[----:B------:R-:W-:Y:S01]  /*1d30*/  USHF.L.U32 UR4, UR18, 0x15, URZ ;  /* 0x0000001512047899 */ /* 0x000fe200080006ff */
[----:B------:R-:W-:Y:S01]  /*1d40*/  PRMT R17, RZ, 0x7610, R17 ;  /* 0x00007610ff117816 */ /* 0x000fe20000000011 */
[----:B------:R3:W-:Y:S01]  /*1d50*/  STS.U16 [R13+UR12+0x1400], R29 ;  /* 0x0014001d0d007988 */ /* 0x0007e2000800040c */
[----:B------:R-:W-:Y:S01]  /*1d60*/  UIADD3 UR15, UPT, UPT, UR12, 0x7000, URZ ;  /* 0x000070000c0f7890 */ /* 0x000fe2000fffe0ff */
[C---:B-1----:R-:W-:Y:S01]  /*1d70*/  LOP3.LUT R11, R13.reuse, 0x20, RZ, 0x3c, !PT ;  /* 0x000000200d0b7812 */ /* 0x042fe200078e3cff */
[----:B------:R-:W-:Y:S01]  /*1d80*/  ULOP3.LUT UR4, UR4, 0x600000, URZ, 0xc0, !UPT ;  /* 0x0060000004047892 */ /* 0x000fe2000f8ec0ff */
[----:B------:R-:W-:Y:S01]  /*1d90*/  STS.U16 [R13+UR12+0x1800], R35 ;  /* 0x001800230d007988 */ /* 0x000fe2000800040c */
[----:B------:R-:W1:Y:S01]  /*1da0*/  LDCU UR22, c[0x0][0x3f0] ;  /* 0x00007e00ff1677ac */ /* 0x000e620008000800 */
[----:B--2---:R-:W-:-:S02]  /*1db0*/  LOP3.LUT R8, R13, 0x40, RZ, 0x3c, !PT ;  /* 0x000000400d087812 */ /* 0x004fc400078e3cff */
[----:B------:R-:W-:Y:S01]  /*1dc0*/  STS.U16 [R13+UR12+0x400], R2 ;  /* 0x000400020d007988 */ /* 0x000fe2000800040c */
[----:B------:R-:W-:Y:S01]  /*1dd0*/  UIADD3 UR14, UPT, UPT, UR13, UR4, URZ ;  /* 0x000000040d0e7290 */ /* 0x000fe2000fffe0ff */
[----:B---3--:R-:W-:Y:S01]  /*1de0*/  PRMT R29, RZ, 0x7610, R29 ;  /* 0x00007610ff1d7816 */ /* 0x008fe2000000001d */
[----:B------:R-:W2:Y:S01]  /*1df0*/  LDCU UR17, c[0x0][0x3a8] ;  /* 0x00007500ff1177ac */ /* 0x000ea20008000800 */
[----:B------:R-:W-:Y:S01]  /*1e00*/  STS.U16 [R13+UR12+0x800], R134 ;  /* 0x000800860d007988 */ /* 0x000fe2000800040c */
[----:B------:R-:W-:Y:S02]  /*1e10*/  PRMT R18, RZ, 0x7610, R18 ;  /* 0x00007610ff127816 */ /* 0x000fe40000000012 */
[----:B------:R-:W-:Y:S01]  /*1e20*/  PRMT R20, RZ, 0x7610, R20 ;  /* 0x00007610ff147816 */ /* 0x000fe20000000014 */
[----:B------:R-:W-:Y:S01]  /*1e30*/  STS.U16 [R13+UR12+0x1000], R135 ;  /* 0x001000870d007988 */ /* 0x000fe2000800040c */
[----:B------:R-:W-:-:S03]  /*1e40*/  PRMT R19, RZ, 0x7610, R19 ;  /* 0x00007610ff137816 */ /* 0x000fc60000000013 */
[----:B------:R-:W-:Y:S04]  /*1e50*/  STS.U16 [R13+UR12+0x1c00], R140 ;  /* 0x001c008c0d007988 */ /* 0x000fe8000800040c */
[----:B------:R3:W-:Y:S04]  /*1e60*/  STS.U16 [R14+UR12+0x1480], R33 ;  /* 0x001480210e007988 */ /* 0x0007e8000800040c */
[----:B------:R4:W-:Y:S04]  /*1e70*/  STS.U16 [R14+UR12+0x1880], R37 ;  /* 0x001880250e007988 */ /* 0x0009e8000800040c */
[----:B------:R-:W-:Y:S01]  /*1e80*/  STS.U16 [R14+UR12+0x1080], R141 ;  /* 0x0010808d0e007988 */ /* 0x000fe2000800040c */
[----:B---3--:R-:W-:-:S03]  /*1e90*/  PRMT R33, RZ, 0x7610, R33 ;  /* 0x00007610ff217816 */ /* 0x008fc60000000021 */
[----:B------:R-:W-:Y:S01]  /*1ea0*/  STS.U16 [R14+UR12+0x480], R144 ;  /* 0x000480900e007988 */ /* 0x000fe2000800040c */
[----:B----4-:R-:W3:Y:S03]  /*1eb0*/  LDC R37, c[0x0][0x3d8] ;  /* 0x0000f600ff257b82 */ /* 0x010ee60000000800 */
[----:B------:R-:W-:Y:S04]  /*1ec0*/  STS.U16 [R14+UR12+0x880], R145 ;  /* 0x000880910e007988 */ /* 0x000fe8000800040c */
[----:B------:R-:W-:Y:S04]  /*1ed0*/  STS.U16 [R14+UR12+0xc80], R108 ;  /* 0x000c806c0e007988 */ /* 0x000fe8000800040c */
[----:B------:R-:W-:Y:S04]  /*1ee0*/  STS.U16 [R14+UR12+0x80], R106 ;  /* 0x0000806a0e007988 */ /* 0x000fe8000800040c */
[----:B------:R4:W-:Y:S04]  /*1ef0*/  STS.U16 [R14+UR12+0x1c80], R104 ;  /* 0x001c80680e007988 */ /* 0x0009e8000800040c */
[----:B------:R0:W-:Y:S04]  /*1f00*/  STS.U16 [R11+UR12+0x500], R3 ;  /* 0x000500030b007988 */ /* 0x0001e8000800040c */
[----:B------:R1:W-:Y:S01]  /*1f10*/  STS.U16 [R11+UR12+0x1500], R21 ;  /* 0x001500150b007988 */ /* 0x0003e2000800040c */
[----:B----4-:R-:W-:-:S03]  /*1f20*/  PRMT R14, RZ, 0x7610, R14 ;  /* 0x00007610ff0e7816 */ /* 0x010fc6000000000e */
[----:B------:R4:W-:Y:S01]  /*1f30*/  STS.U16 [R11+UR12+0x1900], R23 ;  /* 0x001900170b007988 */ /* 0x0009e2000800040c */
[----:B0-----:R-:W0:Y:S03]  /*1f40*/  LDC.64 R2, c[0x0][0x3c0] ;  /* 0x0000f000ff027b82 */ /* 0x001e260000000a00 */
[----:B------:R-:W-:Y:S01]  /*1f50*/  STS.U16 [R11+UR12+0x100], R102 ;  /* 0x000100660b007988 */ /* 0x000fe2000800040c */
[----:B-1----:R-:W-:-:S03]  /*1f60*/  PRMT R21, RZ, 0x7610, R21 ;  /* 0x00007610ff157816 */ /* 0x002fc60000000015 */
[----:B------:R-:W-:Y:S01]  /*1f70*/  STS.U16 [R11+UR12+0x1100], R100 ;  /* 0x001100640b007988 */ /* 0x000fe2000800040c */
[----:B----4-:R-:W-:-:S03]  /*1f80*/  PRMT R23, RZ, 0x7610, R23 ;  /* 0x00007610ff177816 */ /* 0x010fc60000000017 */
[----:B------:R-:W-:Y:S04]  /*1f90*/  STS.U16 [R11+UR12+0x900], R98 ;  /* 0x000900620b007988 */ /* 0x000fe8000800040c */
[----:B------:R-:W-:Y:S04]  /*1fa0*/  STS.U16 [R11+UR12+0xd00], R94 ;  /* 0x000d005e0b007988 */ /* 0x000fe8000800040c */
[----:B------:R1:W-:Y:S04]  /*1fb0*/  STS.U16 [R11+UR12+0x1d00], R92 ;  /* 0x001d005c0b007988 */ /* 0x0003e8000800040c */
[----:B------:R-:W-:Y:S01]  /*1fc0*/  STS.U16 [R15+UR12+0x180], R10 ;  /* 0x0001800a0f007988 */ /* 0x000fe2000800040c */
[----:B0-----:R-:W-:-:S03]  /*1fd0*/  IMAD R2, R2, UR9, RZ ;  /* 0x0000000902027c24 */ /* 0x001fc6000f8e02ff */
[----:B------:R-:W-:Y:S01]  /*1fe0*/  STS.U16 [R15+UR12+0x1180], R90 ;  /* 0x0011805a0f007988 */ /* 0x000fe2000800040c */
[----:B-1----:R-:W-:-:S03]  /*1ff0*/  LOP3.LUT R11, R13, 0x50, RZ, 0x3c, !PT ;  /* 0x000000500d0b7812 */ /* 0x002fc600078e3cff */
[----:B------:R0:W-:Y:S04]  /*2000*/  STS.U16 [R15+UR12+0x1580], R27 ;  /* 0x0015801b0f007988 */ /* 0x0001e8000800040c */
[----:B------:R1:W-:Y:S04]  /*2010*/  STS.U16 [R15+UR12+0x1980], R31 ;  /* 0x0019801f0f007988 */ /* 0x0003e8000800040c */
[----:B------:R-:W-:Y:S01]  /*2020*/  STS.U16 [R15+UR12+0x580], R24 ;  /* 0x000580180f007988 */ /* 0x000fe2000800040c */
[----:B0-----:R-:W-:-:S03]  /*2030*/  PRMT R27, RZ, 0x7610, R27 ;  /* 0x00007610ff1b7816 */ /* 0x001fc6000000001b */
[----:B------:R-:W-:Y:S01]  /*2040*/  STS.U16 [R15+UR12+0x980], R28 ;  /* 0x0009801c0f007988 */ /* 0x000fe2000800040c */
[----:B-1----:R-:W-:-:S03]  /*2050*/  PRMT R31, RZ, 0x7610, R31 ;  /* 0x00007610ff1f7816 */ /* 0x002fc6000000001f */
[----:B------:R-:W-:Y:S04]  /*2060*/  STS.U16 [R15+UR12+0xd80], R32 ;  /* 0x000d80200f007988 */ /* 0x000fe8000800040c */
[----:B------:R0:W-:Y:S04]  /*2070*/  STS.U16 [R15+UR12+0x1d80], R34 ;  /* 0x001d80220f007988 */ /* 0x0001e8000800040c */
[----:B------:R1:W-:Y:S04]  /*2080*/  STS.U16 [R8+UR12+0xa00], R7 ;  /* 0x000a000708007988 */ /* 0x0003e8000800040c */
[----:B------:R-:W-:Y:S01]  /*2090*/  STS.U16 [R8+UR12+0x600], R9 ;  /* 0x0006000908007988 */ /* 0x000fe2000800040c */
[----:B0-----:R-:W-:Y:S01]  /*20a0*/  PRMT R15, RZ, 0x7610, R15 ;  /* 0x00007610ff0f7816 */ /* 0x001fe2000000000f */
[----:B------:R-:W0:Y:S02]  /*20b0*/  LDC.64 R34, c[0x0][0x390] ;  /* 0x0000e400ff227b82 */ /* 0x000e240000000a00 */
[----:B------:R-:W-:Y:S01]  /*20c0*/  STS.U16 [R8+UR12+0xe00], R36 ;  /* 0x000e002408007988 */ /* 0x000fe2000800040c */
[----:B-1----:R-:W-:-:S03]  /*20d0*/  LOP3.LUT R7, R13, 0x60, RZ, 0x3c, !PT ;  /* 0x000000600d077812 */ /* 0x002fc600078e3cff */
[----:B------:R-:W-:Y:S01]  /*20e0*/  STS.U16 [R8+UR12+0x200], R42 ;  /* 0x0002002a08007988 */ /* 0x000fe2000800040c */
[----:B------:R-:W-:-:S03]  /*20f0*/  LOP3.LUT R13, R13, 0x70, RZ, 0x3c, !PT ;  /* 0x000000700d0d7812 */ /* 0x000fc600078e3cff */
[----:B------:R-:W-:Y:S04]  /*2100*/  STS.U16 [R8+UR12+0x1200], R44 ;  /* 0x0012002c08007988 */ /* 0x000fe8000800040c */
[----:B------:R-:W-:Y:S04]  /*2110*/  STS.U16 [R8+UR12+0x1600], R57 ;  /* 0x0016003908007988 */ /* 0x000fe8000800040c */
[----:B------:R-:W-:Y:S04]  /*2120*/  STS.U16 [R8+UR12+0x1a00], R65 ;  /* 0x001a004108007988 */ /* 0x000fe8000800040c */
[----:B------:R1:W-:Y:S04]  /*2130*/  STS.U16 [R8+UR12+0x1e00], R54 ;  /* 0x001e003608007988 */ /* 0x0003e8000800040c */
[----:B------:R4:W-:Y:S04]  /*2140*/  STS.U16 [R11+UR12+0x280], R5 ;  /* 0x000280050b007988 */ /* 0x0009e8000800040c */
[----:B------:R-:W-:Y:S01]  /*2150*/  STS.U16 [R11+UR12+0x680], R96 ;  /* 0x000680600b007988 */ /* 0x000fe2000800040c */
[----:B-1----:R-:W-:-:S03]  /*2160*/  SHF.R.U32.HI R8, RZ, 0x6, R4 ;  /* 0x00000006ff087819 */ /* 0x002fc60000011604 */
[----:B------:R-:W-:Y:S01]  /*2170*/  STS.U16 [R11+UR12+0xa80], R46 ;  /* 0x000a802e0b007988 */ /* 0x000fe2000800040c */
[C---:B----4-:R-:W-:Y:S01]  /*2180*/  SHF.L.U32 R5, R2.reuse, 0x1, RZ ;  /* 0x0000000102057819 */ /* 0x050fe200000006ff */
[----:B------:R-:W-:Y:S02]  /*2190*/  IMAD.HI R2, R2, 0x2, RZ ;  /* 0x0000000202027827 */ /* 0x000fe400078e02ff */
[----:B------:R-:W-:Y:S01]  /*21a0*/  STS.U16 [R11+UR12+0xe80], R48 ;  /* 0x000e80300b007988 */ /* 0x000fe2000800040c */
[----:B------:R-:W-:-:S03]  /*21b0*/  SGXT.U32 R8, R8, 0x1 ;  /* 0x000000010808781a */ /* 0x000fc60000000000 */
[----:B------:R-:W-:Y:S04]  /*21c0*/  STS.U16 [R11+UR12+0x1680], R61 ;  /* 0x0016803d0b007988 */ /* 0x000fe8000800040c */
[----:B------:R-:W-:Y:S04]  /*21d0*/  STS.U16 [R11+UR12+0x1280], R66 ;  /* 0x001280420b007988 */ /* 0x000fe8000800040c */
[----:B------:R-:W-:Y:S04]  /*21e0*/  STS.U16 [R11+UR12+0x1a80], R72 ;  /* 0x001a80480b007988 */ /* 0x000fe8000800040c */
[----:B------:R1:W-:Y:S04]  /*21f0*/  STS.U16 [R11+UR12+0x1e80], R84 ;  /* 0x001e80540b007988 */ /* 0x0003e8000800040c */
[----:B------:R4:W-:Y:S04]  /*2200*/  STS.U16 [R7+UR12+0x300], R6 ;  /* 0x0003000607007988 */ /* 0x0009e8000800040c */
[----:B------:R-:W-:Y:S01]  /*2210*/  STS.U16 [R7+UR12+0x700], R38 ;  /* 0x0007002607007988 */ /* 0x000fe2000800040c */
[----:B-1----:R-:W-:-:S03]  /*2220*/  PRMT R11, RZ, 0x7610, R11 ;  /* 0x00007610ff0b7816 */ /* 0x002fc6000000000b */
[----:B------:R-:W-:Y:S01]  /*2230*/  STS.U16 [R7+UR12+0xb00], R50 ;  /* 0x000b003207007988 */ /* 0x000fe2000800040c */
[----:B----4-:R-:W-:-:S03]  /*2240*/  SHF.L.U32 R6, R16, 0x1, RZ ;  /* 0x0000000110067819 */ /* 0x010fc600000006ff */
[----:B------:R-:W-:Y:S01]  /*2250*/  STS.U16 [R7+UR12+0xf00], R62 ;  /* 0x000f003e07007988 */ /* 0x000fe2000800040c */
[----:B------:R-:W-:Y:S01]  /*2260*/  IADD3 R6, P2, P1, R6, UR6, R5 ;  /* 0x0000000606067c10 */ /* 0x000fe2000f95e005 */
[----:B------:R-:W-:Y:S02]  /*2270*/  IMAD.HI R5, R16, 0x2, RZ ;  /* 0x0000000210057827 */ /* 0x000fe400078e02ff */
[----:B------:R-:W-:Y:S01]  /*2280*/  STS.U16 [R7+UR12+0x1300], R70 ;  /* 0x0013004607007988 */ /* 0x000fe2000800040c */
[----:B------:R-:W-:Y:S01]  /*2290*/  UMOV UR6, 0x1 ;  /* 0x0000000100067882 */ /* 0x000fe20000000000 */
[----:B------:R-:W-:Y:S02]  /*22a0*/  PRMT R16, RZ, 0x7610, R16 ;  /* 0x00007610ff107816 */ /* 0x000fe40000000010 */
[----:B------:R-:W-:Y:S01]  /*22b0*/  STS.U16 [R7+UR12+0x1700], R77 ;  /* 0x0017004d07007988 */ /* 0x000fe2000800040c */
[----:B------:R-:W-:Y:S02]  /*22c0*/  IADD3.X R2, PT, PT, R5, UR7, R2, P2, P1 ;  /* 0x0000000705027c10 */ /* 0x000fe400097e2402 */
[----:B------:R-:W-:Y:S01]  /*22d0*/  ISETP.LT.AND P2, PT, RZ, UR22, PT ;  /* 0x00000016ff007c0c */ /* 0x000fe2000bf41270 */
[----:B------:R-:W-:Y:S04]  /*22e0*/  STS.U16 [R7+UR12+0x1b00], R78 ;  /* 0x001b004e07007988 */ /* 0x000fe8000800040c */
[----:B------:R1:W-:Y:S04]  /*22f0*/  STS.U16 [R7+UR12+0x1f00], R86 ;  /* 0x001f005607007988 */ /* 0x0003e8000800040c */
[----:B------:R-:W-:Y:S04]  /*2300*/  STS.U16 [R13+UR12+0x380], R40 ;  /* 0x000380280d007988 */ /* 0x000fe8000800040c */
[----:B------:R-:W-:Y:S01]  /*2310*/  STS.U16 [R13+UR12+0x780], R58 ;  /* 0x0007803a0d007988 */ /* 0x000fe2000800040c */
[----:B-1----:R-:W-:-:S03]  /*2320*/  IMAD R7, R8, R3, RZ ;  /* 0x0000000308077224 */ /* 0x002fc600078e02ff */
[----:B------:R-:W-:Y:S02]  /*2330*/  STS.U16 [R13+UR12+0xb80], R68 ;  /* 0x000b80440d007988 */ /* 0x000fe4000800040c */
[C---:B------:R-:W-:Y:S02]  /*2340*/  LEA R74, P1, R7.reuse, R6, 0x1 ;  /* 0x00000006074a7211 */ /* 0x040fe400078208ff */
[----:B------:R1:W-:Y:S02]  /*2350*/  STS.U16 [R13+UR12+0xf80], R25 ;  /* 0x000f80190d007988 */ /* 0x0003e4000800040c */
[----:B------:R-:W-:Y:S02]  /*2360*/  LEA.HI.X.SX32 R75, R7, R2, 0x1, P1 ;  /* 0x00000002074b7211 */ /* 0x000fe400008f0eff */
[----:B------:R-:W-:Y:S01]  /*2370*/  STS.U16 [R13+UR12+0x1380], R53 ;  /* 0x001380350d007988 */ /* 0x000fe2000800040c */
[----:B------:R-:W-:-:S03]  /*2380*/  LOP3.LUT P1, RZ, R4, 0x7f, RZ, 0xc0, !PT ;  /* 0x0000007f04ff7812 */ /* 0x000fc6000782c0ff */
[----:B------:R-:W-:Y:S01]  /*2390*/  STS.U16 [R13+UR12+0x1780], R81 ;  /* 0x001780510d007988 */ /* 0x000fe2000800040c */
[----:B-1----:R-:W-:-:S03]  /*23a0*/  PRMT R25, RZ, 0x7610, R25 ;  /* 0x00007610ff197816 */ /* 0x002fc60000000019 */
[----:B------:R-:W-:Y:S04]  /*23b0*/  STS.U16 [R13+UR12+0x1b80], R82 ;  /* 0x001b80520d007988 */ /* 0x000fe8000800040c */
[----:B------:R1:W-:Y:S02]  /*23c0*/  STS.U16 [R13+UR12+0x1f80], R88 ;  /* 0x001f80580d007988 */ /* 0x0003e4000800040c */
[----:B------:R-:W-:Y:S01]  /*23d0*/  VOTEU.ALL UP0, P1 ;  /* 0x0000000000ff7886 */ /* 0x000fe20000800000 */
[----:B------:R-:W-:Y:S01]  /*23e0*/  VOTEU.ALL UP1, P1 ;  /* 0x0000000000ff7886 */ /* 0x000fe20000820000 */
[----:B------:R-:W-:Y:S01]  /*23f0*/  STTM.x64 tmem[UR14], RZ ;  /* 0x000000ff000079ed */ /* 0x000fe2000834000e */
[----:B------:R-:W4:Y:S02]  /*2400*/  FENCE.VIEW.ASYNC.T ;  /* 0x00000000000073c6 */ /* 0x000f240000000200 */
[----:B----4-:R-:W-:Y:S01]  /*2410*/  BAR.SYNC.DEFER_BLOCKING 0x0 ;  /* 0x0000000000007b1d */ /* 0x010fe20000010000 */
[----:B------:R-:W-:-:S04]  /*2420*/  @!UP0 UIADD3 UR4, UPT, UPT, -UR6, 0x100000, URZ ;  /* 0x0010000006048890 */ /* 0x000fc8000fffe1ff */
[----:B------:R-:W-:Y:S02]  /*2430*/  @!UP0 USHF.L.U32 UR5, UR4, 0xb, URZ ;  /* 0x0000000b04058899 */ /* 0x000fe400080006ff */
[----:B------:R-:W-:Y:S01]  /*2440*/  @!UP0 USHF.L.U32 UR4, UR4, 0x1, URZ ;  /* 0x0000000104048899 */ /* 0x000fe200080006ff */
[----:B-1----:R-:W-:Y:S01]  /*2450*/  PRMT R13, RZ, 0x7610, R13 ;  /* 0x00007610ff0d7816 */ /* 0x002fe2000000000d */
[----:B------:R-:W1:Y:S10]  /*2460*/  FENCE.VIEW.ASYNC.S ;  /* 0x00000000000073c6 */ /* 0x000e740000000000 */
[----:B-1----:R1:W4:Y:S02]  /*2470*/  @!UP1 SYNCS.EXCH.64 URZ, [UR15], UR4 ;  /* 0x000000040fff95b2 */ /* 0x0023240008000100 */
[----:B----4-:R-:W-:Y:S01]  /*2480*/  BAR.SYNC.DEFER_BLOCKING 0x0 ;  /* 0x0000000000007b1d */ /* 0x010fe20000010000 */
[----:B------:R-:W-:-:S05]  /*2490*/  SHF.R.U32.HI R2, RZ, 0x5, R4 ;  /* 0x00000005ff027819 */ /* 0x000fca0000011604 */
[----:B-1----:R-:W1:Y:S01]  /*24a0*/  LDCU UR4, c[0x0][0x3d0] ;  /* 0x00007a00ff0477ac */ /* 0x002e620008000800 */
[----:B------:R-:W4:Y:S01]  /*24b0*/  LDCU UR5, c[0x0][0x3d4] ;  /* 0x00007a80ff0577ac */ /* 0x000f220008000800 */
[----:B------:R-:W2:Y:S04]  /*24c0*/  @P2 LDG.E.U16 R11, desc[UR34][R74.64] ;  /* 0x000000224a0b2981 */ /* 0x000ea8000c1e1500 */
        /* <DEDUP_REMOVED lines=14> */
[----:B------:R-:W2:Y:S01]  /*25b0*/  @P2 LDG.E.U16 R33, desc[UR34][R110.64] ;  /* 0x000000226e212981 */ /* 0x000ea2000c1e1500 */
[----:B------:R-:W-:Y:S01]  /*25c0*/  SGXT.U32 R2, R2, 0x2 ;  /* 0x000000020202781a */ /* 0x000fe20000000000 */
[----:B-1----:R-:W-:Y:S01]  /*25d0*/  UIMAD UR4, UR9, UR4, URZ ;  /* 0x00000004090472a4 */ /* 0x002fe2000f8e02ff */
[----:B------:R-:W-:Y:S01]  /*25e0*/  SHF.R.S32.HI R5, RZ, 0x6, R4 ;  /* 0x00000006ff057819 */ /* 0x000fe20000011404 */
[----:B------:R-:W-:Y:S01]  /*25f0*/  VOTEU.ALL UP1, P1 ;  /* 0x0000000000ff7886 */ /* 0x000fe20000820000 */
[----:B------:R-:W-:Y:S01]  /*2600*/  LOP3.LUT R4, R4, 0x1f, RZ, 0xc0, !PT ;  /* 0x0000001f04047812 */ /* 0x000fe200078ec0ff */
[----:B---3--:R-:W-:Y:S01]  /*2610*/  IMAD R2, R2, R37, RZ ;  /* 0x0000002502027224 */ /* 0x008fe200078e02ff */
[----:B------:R-:W-:Y:S01]  /*2620*/  SGXT R5, R5, 0x1 ;  /* 0x000000010505781a */ /* 0x000fe20000000200 */
[----:B------:R-:W-:Y:S01]  /*2630*/  USHF.L.U32 UR8, UR4, 0x1, URZ ;  /* 0x0000000104087899 */ /* 0x000fe200080006ff */
[----:B------:R-:W-:Y:S01]  /*2640*/  PRMT R39, RZ, 0x7610, R39 ;  /* 0x00007610ff277816 */ /* 0x000fe20000000027 */
[----:B----4-:R-:W-:Y:S01]  /*2650*/  IMAD R4, R4, UR5, RZ ;  /* 0x0000000504047c24 */ /* 0x010fe2000f8e02ff */
[C---:B------:R-:W-:Y:S01]  /*2660*/  LEA R6, R37.reuse, R2, 0x2 ;  /* 0x0000000225067211 */ /* 0x040fe200078e10ff */
[----:B------:R-:W-:Y:S01]  /*2670*/  UIMAD.WIDE UR4, UR4, 0x2, URZ ;  /* 0x00000002040478a5 */ /* 0x000fe2000f8e02ff */
[----:B------:R-:W-:Y:S01]  /*2680*/  LOP3.LUT R70, R12, 0x90, R5, 0x78, !PT ;  /* 0x000000900c467812 */ /* 0x000fe200078e7805 */
[----:B------:R-:W-:Y:S01]  /*2690*/  UIADD3 UR7, UPT, UPT, UR18, 0x1c, URZ ;  /* 0x0000001c12077890 */ /* 0x000fe2000fffe0ff */
[C---:B------:R-:W-:Y:S01]  /*26a0*/  SHF.L.U32 R5, R4.reuse, 0x1, RZ ;  /* 0x0000000104057819 */ /* 0x040fe200000006ff */
[----:B------:R-:W-:Y:S01]  /*26b0*/  IMAD.HI R4, R4, 0x2, RZ ;  /* 0x0000000204047827 */ /* 0x000fe200078e02ff */
[----:B------:R-:W-:Y:S01]  /*26c0*/  LEA R7, R37, R6, 0x2 ;  /* 0x0000000625077211 */ /* 0x000fe200078e10ff */
[----:B------:R-:W-:Y:S01]  /*26d0*/  UIADD3 UR16, UPT, UPT, UR13, 0x40, URZ ;  /* 0x000000400d107890 */ /* 0x000fe2000fffe0ff */
[----:B0-----:R-:W-:Y:S01]  /*26e0*/  IADD3 R81, P3, P4, R5, UR8, R34 ;  /* 0x0000000805517c10 */ /* 0x001fe2000fc7e022 */
[----:B------:R-:W-:Y:S01]  /*26f0*/  UIADD3 UR8, UPT, UPT, UR18, 0x3c, URZ ;  /* 0x0000003c12087890 */ /* 0x000fe2000fffe0ff */
[C---:B------:R-:W-:Y:S01]  /*2700*/  LEA R5, R37.reuse, R7, 0x2 ;  /* 0x0000000725057211 */ /* 0x040fe200078e10ff */
[----:B------:R-:W-:Y:S01]  /*2710*/  IMAD R9, R37, UR7, RZ ;  /* 0x0000000725097c24 */ /* 0x000fe2000f8e02ff */
[----:B------:R-:W-:-:S02]  /*2720*/  IADD3.X R35, PT, PT, R4, UR5, R35, P3, P4 ;  /* 0x0000000504237c10 */ /* 0x000fc40009fe8423 */
[C---:B------:R-:W-:Y:S01]  /*2730*/  LEA R4, R37.reuse, R5, 0x2 ;  /* 0x0000000525047211 */ /* 0x040fe200078e10ff */
[C---:B------:R-:W-:Y:S01]  /*2740*/  IMAD R10, R37.reuse, UR8, RZ ;  /* 0x00000008250a7c24 */ /* 0x040fe2000f8e02ff */
[-C--:B------:R-:W-:Y:S01]  /*2750*/  LEA R108, P4, R2, R81.reuse, 0x1 ;  /* 0x00000051026c7211 */ /* 0x080fe200078808ff */
[----:B------:R-:W-:Y:S01]  /*2760*/  UIADD3 UR8, UPT, UPT, UR12, 0x5000, URZ ;  /* 0x000050000c087890 */ /* 0x000fe2000fffe0ff */
[C---:B------:R-:W-:Y:S02]  /*2770*/  LEA R8, R37.reuse, R4, 0x2 ;  /* 0x0000000425087211 */ /* 0x040fe400078e10ff */
[----:B------:R-:W-:Y:S02]  /*2780*/  LEA R106, P5, R6, R81, 0x1 ;  /* 0x00000051066a7211 */ /* 0x000fe400078a08ff */
[----:B------:R-:W-:Y:S02]  /*2790*/  LEA.HI.X.SX32 R109, R2, R35, 0x1, P4 ;  /* 0x00000023026d7211 */ /* 0x000fe400020f0eff */
[----:B------:R-:W-:-:S02]  /*27a0*/  LEA R2, R37, R8, 0x2 ;  /* 0x0000000825027211 */ /* 0x000fc400078e10ff */
[----:B------:R-:W-:Y:S02]  /*27b0*/  LEA R78, P3, R10, R81, 0x1 ;  /* 0x000000510a4e7211 */ /* 0x000fe400078608ff */
[----:B------:R-:W-:Y:S02]  /*27c0*/  LEA.HI.X.SX32 R107, R6, R35, 0x1, P5 ;  /* 0x00000023066b7211 */ /* 0x000fe400028f0eff */
[----:B------:R-:W-:Y:S02]  /*27d0*/  LEA R104, P4, R7, R81, 0x1 ;  /* 0x0000005107687211 */ /* 0x000fe400078808ff */
[----:B------:R-:W-:Y:S02]  /*27e0*/  LEA R6, R37, R2, 0x3 ;  /* 0x0000000225067211 */ /* 0x000fe400078e18ff */
[----:B------:R-:W-:Y:S02]  /*27f0*/  LEA.HI.X.SX32 R79, R10, R35, 0x1, P3 ;  /* 0x000000230a4f7211 */ /* 0x000fe400018f0eff */
[----:B------:R-:W-:-:S02]  /*2800*/  LEA R102, P3, R5, R81, 0x1 ;  /* 0x0000005105667211 */ /* 0x000fc400078608ff */
[----:B------:R-:W-:Y:S02]  /*2810*/  LEA.HI.X.SX32 R105, R7, R35, 0x1, P4 ;  /* 0x0000002307697211 */ /* 0x000fe400020f0eff */
[----:B------:R-:W-:Y:S02]  /*2820*/  LEA R7, R37, R6, 0x2 ;  /* 0x0000000625077211 */ /* 0x000fe400078e10ff */
[C---:B------:R-:W-:Y:S02]  /*2830*/  LEA R100, P4, R4.reuse, R81, 0x1 ;  /* 0x0000005104647211 */ /* 0x040fe400078808ff */
[----:B------:R-:W-:Y:S02]  /*2840*/  LEA.HI.X.SX32 R103, R5, R35, 0x1, P3 ;  /* 0x0000002305677211 */ /* 0x000fe400018f0eff */
[----:B------:R-:W-:Y:S02]  /*2850*/  LEA R5, R37, R7, 0x2 ;  /* 0x0000000725057211 */ /* 0x000fe400078e10ff */
[----:B------:R-:W-:-:S02]  /*2860*/  LEA.HI.X.SX32 R101, R4, R35, 0x1, P4 ;  /* 0x0000002304657211 */ /* 0x000fc400020f0eff */
[----:B------:R-:W-:Y:S01]  /*2870*/  LEA R98, P3, R8, R81, 0x1 ;  /* 0x0000005108627211 */ /* 0x000fe200078608ff */
[----:B------:R-:W-:-:S04]  /*2880*/  @!UP0 UIADD3 UR4, UPT, UPT, -UR6, 0x100000, URZ ;  /* 0x0010000006048890 */ /* 0x000fc8000fffe1ff */
[----:B------:R-:W-:Y:S02]  /*2890*/  @!UP0 USHF.L.U32 UR5, UR4, 0xb, URZ ;  /* 0x0000000b04058899 */ /* 0x000fe400080006ff */
[----:B------:R-:W-:Y:S01]  /*28a0*/  @!UP0 USHF.L.U32 UR4, UR4, 0x1, URZ ;  /* 0x0000000104048899 */ /* 0x000fe200080006ff */
[----:B------:R-:W-:Y:S02]  /*28b0*/  LEA R96, P4, R2, R81, 0x1 ;  /* 0x0000005102607211 */ /* 0x000fe400078808ff */
[----:B------:R-:W-:Y:S02]  /*28c0*/  LEA R4, R37, R5, 0x2 ;  /* 0x0000000525047211 */ /* 0x000fe400078e10ff */
[-C--:B------:R-:W-:Y:S02]  /*28d0*/  LEA.HI.X.SX32 R99, R8, R35.reuse, 0x1, P3 ;  /* 0x0000002308637211 */ /* 0x080fe400018f0eff */
[----:B------:R-:W-:Y:S02]  /*28e0*/  LEA.HI.X.SX32 R97, R2, R35, 0x1, P4 ;  /* 0x0000002302617211 */ /* 0x000fe400020f0eff */
[----:B------:R-:W-:-:S02]  /*28f0*/  LEA R90, P3, R7, R81, 0x1 ;  /* 0x00000051075a7211 */ /* 0x000fc400078608ff */
[----:B------:R-:W-:Y:S01]  /*2900*/  LEA R2, R37, R4, 0x2 ;  /* 0x0000000425027211 */ /* 0x000fe200078e10ff */
[----:B------:R0:W1:Y:S01]  /*2910*/  @!UP1 SYNCS.EXCH.64 URZ, [UR12+0x7008], UR4 ;  /* 0x007008040cff95b2 */ /* 0x0000620008000100 */
[----:B------:R-:W-:Y:S01]  /*2920*/  LEA.HI.X.SX32 R91, R7, R35, 0x1, P3 ;  /* 0x00000023075b7211 */ /* 0x000fe200018f0eff */
[----:B------:R-:W-:Y:S01]  /*2930*/  VOTEU.ALL UP1, P1 ;  /* 0x0000000000ff7886 */ /* 0x000fe20000820000 */
[-C--:B------:R-:W-:Y:S02]  /*2940*/  LEA R84, P3, R2, R81.reuse, 0x1 ;  /* 0x0000005102547211 */ /* 0x080fe400078608ff */
[----:B------:R-:W-:Y:S02]  /*2950*/  LEA R92, P5, R6, R81, 0x1 ;  /* 0x00000051065c7211 */ /* 0x000fe400078a08ff */
[----:B------:R-:W-:Y:S02]  /*2960*/  LEA.HI.X.SX32 R85, R2, R35, 0x1, P3 ;  /* 0x0000002302557211 */ /* 0x000fe400018f0eff */
[----:B------:R-:W-:-:S02]  /*2970*/  ISETP.EQ.U32.AND P3, PT, RZ, UR18, P2 ;  /* 0x00000012ff007c0c */ /* 0x000fc40009762070 */
[----:B------:R-:W-:Y:S01]  /*2980*/  LEA.HI.X.SX32 R93, R6, R35, 0x1, P5 ;  /* 0x00000023065d7211 */ /* 0x000fe200028f0eff */
[----:B0-----:R-:W-:-:S04]  /*2990*/  @!UP0 UIADD3 UR4, UPT, UPT, -UR6, 0x100000, URZ ;  /* 0x0010000006048890 */ /* 0x001fc8000fffe1ff */
[----:B------:R-:W-:Y:S02]  /*29a0*/  @!UP0 USHF.L.U32 UR5, UR4, 0xb, URZ ;  /* 0x0000000b04058899 */ /* 0x000fe400080006ff */
[----:B------:R-:W-:Y:S01]  /*29b0*/  @!UP0 USHF.L.U32 UR4, UR4, 0x1, URZ ;  /* 0x0000000104048899 */ /* 0x000fe200080006ff */
[----:B------:R-:W-:Y:S02]  /*29c0*/  LEA R88, P4, R5, R81, 0x1 ;  /* 0x0000005105587211 */ /* 0x000fe400078808ff */
[C---:B------:R-:W-:Y:S02]  /*29d0*/  LOP3.LUT R69, R70.reuse, 0x20, RZ, 0x3c, !PT ;  /* 0x0000002046457812 */ /* 0x040fe400078e3cff */
[----:B------:R-:W-:Y:S02]  /*29e0*/  LEA R6, R37, R2, 0x2 ;  /* 0x0000000225067211 */ /* 0x000fe400078e10ff */
[C---:B------:R-:W-:Y:S02]  /*29f0*/  LOP3.LUT R68, R70.reuse, 0x40, RZ, 0x3c, !PT ;  /* 0x0000004046447812 */ /* 0x040fe400078e3cff */
[----:B------:R-:W-:-:S02]  /*2a00*/  LOP3.LUT R2, R70, 0x60, RZ, 0x3c, !PT ;  /* 0x0000006046027812 */ /* 0x000fc400078e3cff */
[C---:B------:R-:W-:Y:S02]  /*2a10*/  LEA R86, P5, R4.reuse, R81, 0x1 ;  /* 0x0000005104567211 */ /* 0x040fe400078a08ff */
[-C--:B------:R-:W-:Y:S02]  /*2a20*/  LEA.HI.X.SX32 R89, R5, R35.reuse, 0x1, P4 ;  /* 0x0000002305597211 */ /* 0x080fe400020f0eff */
[----:B------:R-:W-:Y:S02]  /*2a30*/  LEA R5, R37, R6, 0x2 ;  /* 0x0000000625057211 */ /* 0x000fe400078e10ff */
[----:B------:R-:W-:Y:S02]  /*2a40*/  LEA.HI.X.SX32 R87, R4, R35, 0x1, P5 ;  /* 0x0000002304577211 */ /* 0x000fe400028f0eff */
[-C--:B------:R-:W-:Y:S02]  /*2a50*/  LEA R94, P6, R9, R81.reuse, 0x1 ;  /* 0x00000051095e7211 */ /* 0x080fe400078c08ff */
[----:B------:R-:W-:-:S02]  /*2a60*/  LEA R82, P4, R6, R81, 0x1 ;  /* 0x0000005106527211 */ /* 0x000fc400078808ff */
[----:B------:R-:W-:Y:S02]  /*2a70*/  LEA R80, P5, R5, R81, 0x1 ;  /* 0x0000005105507211 */ /* 0x000fe400078a08ff */
[-C--:B------:R-:W-:Y:S02]  /*2a80*/  LEA.HI.X.SX32 R95, R9, R35.reuse, 0x1, P6 ;  /* 0x00000023095f7211 */ /* 0x080fe400030f0eff */
[-C--:B------:R-:W-:Y:S02]  /*2a90*/  LEA.HI.X.SX32 R83, R6, R35.reuse, 0x1, P4 ;  /* 0x0000002306537211 */ /* 0x080fe400020f0eff */
[----:B------:R-:W-:Y:S02]  /*2aa0*/  LEA.HI.X.SX32 R81, R5, R35, 0x1, P5 ;  /* 0x0000002305517211 */ /* 0x000fe400028f0eff */
[----:B------:R-:W-:Y:S02]  /*2ab0*/  PRMT R37, RZ, 0x7610, R37 ;  /* 0x00007610ff257816 */ /* 0x000fe40000000025 */
[----:B------:R-:W-:-:S02]  /*2ac0*/  PRMT R41, RZ, 0x7610, R41 ;  /* 0x00007610ff297816 */ /* 0x000fc40000000029 */
[----:B------:R-:W-:Y:S02]  /*2ad0*/  PRMT R43, RZ, 0x7610, R43 ;  /* 0x00007610ff2b7816 */ /* 0x000fe4000000002b */
[----:B------:R-:W-:Y:S02]  /*2ae0*/  PRMT R45, RZ, 0x7610, R45 ;  /* 0x00007610ff2d7816 */ /* 0x000fe4000000002d */
[----:B------:R-:W-:Y:S02]  /*2af0*/  PRMT R47, RZ, 0x7610, R47 ;  /* 0x00007610ff2f7816 */ /* 0x000fe4000000002f */
[----:B------:R-:W-:Y:S02]  /*2b00*/  PRMT R49, RZ, 0x7610, R49 ;  /* 0x00007610ff317816 */ /* 0x000fe40000000031 */
        /* <DEDUP_REMOVED lines=8> */
[----:B------:R-:W-:Y:S01]  /*2b90*/  PRMT R150, RZ, 0x7610, R150 ;  /* 0x00007610ff967816 */ /* 0x000fe20000000096 */
[----:B--2---:R0:W-:Y:S04]  /*2ba0*/  STS.U16 [R70+UR12+0x4000], R11 ;  /* 0x0040000b46007988 */ /* 0x0041e8000800040c */
[----:B------:R0:W-:Y:S04]  /*2bb0*/  STS.U16 [R70+UR12+0x4400], R17 ;  /* 0x0044001146007988 */ /* 0x0001e8000800040c */
        /* <DEDUP_REMOVED lines=13> */
[----:B------:R0:W-:Y:S01]  /*2c90*/  STS.U16 [R2+UR12+0x4f00], R33 ;  /* 0x004f002102007988 */ /* 0x0001e2000800040c */
[----:B-1----:R1:W-:Y:S06]  /*2ca0*/  MEMBAR.ALL.CTA ;  /* 0x0000000000007992 */ /* 0x0023ec0000008000 */
[----:B-1----:R-:W-:Y:S04]  /*2cb0*/  FENCE.VIEW.ASYNC.S ;  /* 0x00000000000073c6 */ /* 0x002fe80000000000 */
[----:B------:R-:W1:Y:S02]  /*2cc0*/  FENCE.VIEW.ASYNC.S ;  /* 0x00000000000073c6 */ /* 0x000e640000000000 */
[----:B-1----:R0:W1:Y:S02]  /*2cd0*/  @!UP1 SYNCS.EXCH.64 URZ, [UR12+0x5000], UR4 ;  /* 0x005000040cff95b2 */ /* 0x0020640008000100 */
[----:B-1----:R-:W-:Y:S06]  /*2ce0*/  BAR.SYNC.DEFER_BLOCKING 0x0 ;  /* 0x0000000000007b1d */ /* 0x002fec0000010000 */
[----:B0-----:R-:W-:Y:S05]  /*2cf0*/  @!P3 BRA `(.L_x_6) ;  /* 0x000000000088b947 */ /* 0x001fea0003800000 */
[----:B------:R-:W-:Y:S02]  /*2d00*/  UIADD3 UR4, UPT, UPT, UR12, 0x4000, URZ ;  /* 0x000040000c047890 */ /* 0x000fe4000fffe0ff */
[----:B------:R-:W-:Y:S02]  /*2d10*/  USHF.R.U32.HI UR6, URZ, 0x4, UR12 ;  /* 0x00000004ff067899 */ /* 0x000fe4000801160c */
[----:B------:R-:W-:Y:S02]  /*2d20*/  USHF.R.U32.HI UR4, URZ, 0x4, UR4 ;  /* 0x00000004ff047899 */ /* 0x000fe40008011604 */
[----:B------:R-:W-:Y:S02]  /*2d30*/  USGXT.U32 UR6, UR6, 0xe ;  /* 0x0000000e0606789a */ /* 0x000fe40008000000 */
[----:B------:R-:W-:Y:S02]  /*2d40*/  USGXT.U32 UR10, UR4, 0xe ;  /* 0x0000000e040a789a */ /* 0x000fe40008000000 */
[----:B------:R-:W-:-:S02]  /*2d50*/  UIADD3 UR30, UP1, UPT, UR6, 0x2000080, URZ ;  /* 0x02000080061e7890 */ /* 0x000fc4000ff3e0ff */
[----:B------:R-:W-:Y:S01]  /*2d60*/  UIADD3 UR32, UP2, UPT, UR10, 0x2, URZ ;  /* 0x000000020a207890 */ /* 0x000fe2000ff5e0ff */
[----:B------:R-:W-:Y:S01]  /*2d70*/  UMOV UR4, URZ ;  /* 0x000000ff00047c82 */ /* 0x000fe20008000000 */
[----:B------:R-:W-:Y:S01]  /*2d80*/  UMOV UR5, URZ ;  /* 0x000000ff00057c82 */ /* 0x000fe20008000000 */
[----:B------:R-:W-:Y:S02]  /*2d90*/  UIADD3.X UR31, UPT, UPT, UR4, 0x40004040, URZ, UP1, !UPT ;  /* 0x40004040041f7890 */ /* 0x000fe40008ffe4ff */
[----:B------:R-:W-:Y:S02]  /*2da0*/  UIADD3.X UR33, UPT, UPT, UR5, 0x40004040, URZ, UP2, !UPT ;  /* 0x4000404005217890 */ /* 0x000fe400097fe4ff */
[----:B------:R-:W-:Y:S02]  /*2db0*/  ULOP3.LUT UR6, UR6, 0x2000000, URZ, 0xfc, !UPT ;  /* 0x0200000006067892 */ /* 0x000fe4000f8efcff */
[----:B------:R-:W-:Y:S02]  /*2dc0*/  UIADD3.64 UR20, UPT, UPT, UR30, 0x80, URZ ;  /* 0x000000801e147897 */ /* 0x000fe4000fffe0ff */
[----:B------:R-:W-:-:S02]  /*2dd0*/  UIADD3.64 UR24, UPT, UPT, UR32, 0x2, URZ ;  /* 0x0000000220187897 */ /* 0x000fc4000fffe0ff */
[----:B------:R-:W-:Y:S02]  /*2de0*/  UIADD3.64 UR26, UPT, UPT, UR30, 0x100, URZ ;  /* 0x000001001e1a7897 */ /* 0x000fe4000fffe0ff */
[----:B------:R-:W-:Y:S01]  /*2df0*/  UIADD3.64 UR28, UPT, UPT, UR32, 0x4, URZ ;  /* 0x00000004201c7897 */ /* 0x000fe2000fffe0ff */
[----:B------:R-:W-:Y:S01]  /*2e00*/  UMOV UR36, 0x0 ;  /* 0x0000000000247882 */ /* 0x000fe20000000000 */
[----:B------:R-:W-:Y:S01]  /*2e10*/  UMOV UR37, 0x8088010 ;  /* 0x0808801000257882 */ /* 0x000fe20000000000 */
[----:B------:R-:W-:Y:S01]  /*2e20*/  UMOV UR7, 0x40004040 ;  /* 0x4000404000077882 */ /* 0x000fe20000000000 */
[----:B------:R-:W-:Y:S01]  /*2e30*/  UMOV UR11, 0x40004040 ;  /* 0x40004040000b7882 */ /* 0x000fe20000000000 */
[----:B------:R-:W-:Y:S01]  /*2e40*/  UMOV UR38, 0x0 ;  /* 0x0000000000267882 */ /* 0x000fe20000000000 */
[----:B------:R-:W-:Y:S01]  /*2e50*/  UMOV UR39, 0x8088010 ;  /* 0x0808801000277882 */ /* 0x000fe20000000000 */
[----:B------:R-:W-:Y:S01]  /*2e60*/  UMOV UR40, 0x0 ;  /* 0x0000000000287882 */ /* 0x000fe20000000000 */
[----:B------:R-:W-:Y:S01]  /*2e70*/  UMOV UR41, 0x8088010 ;  /* 0x0808801000297882 */ /* 0x000fe20000000000 */
[----:B------:R-:W-:Y:S01]  /*2e80*/  UMOV UR4, UR8 ;  /* 0x0000000800047c82 */ /* 0x000fe20008000000 */
[----:B------:R0:W-:Y:S01]  /*2e90*/  UTCHMMA gdesc[UR6], gdesc[UR10], tmem[UR16], tmem[UR36], idesc[UR37], !UPT ;  /* 0x00ff240a060075ea */ /* 0x0001e2000f800010 */
[----:B------:R-:W-:Y:S01]  /*2ea0*/  UMOV UR42, 0x0 ;  /* 0x00000000002a7882 */ /* 0x000fe20000000000 */
[----:B------:R-:W-:Y:S01]  /*2eb0*/  UMOV UR43, 0x8088010 ;  /* 0x08088010002b7882 */ /* 0x000fe20000000000 */
[----:B------:R0:W-:Y:S01]  /*2ec0*/  UTCHMMA gdesc[UR30], gdesc[UR32], tmem[UR16], tmem[UR38], idesc[UR39], UPT ;  /* 0x00ff26201e0075ea */ /* 0x0001e2000b800010 */
[----:B------:R-:W-:Y:S01]  /*2ed0*/  UMOV UR4, UR4 ;  /* 0x0000000400047c82 */ /* 0x000fe20008000000 */
[----:B------:R0:W-:Y:S01]  /*2ee0*/  UTCHMMA gdesc[UR20], gdesc[UR24], tmem[UR16], tmem[UR40], idesc[UR41], UPT ;  /* 0x00ff2818140075ea */ /* 0x0001e2000b800010 */
[----:B------:R0:W-:Y:S01]  /*2ef0*/  UTCHMMA gdesc[UR26], gdesc[UR28], tmem[UR16], tmem[UR42], idesc[UR43], UPT ;  /* 0x00ff2a1c1a0075ea */ /* 0x0001e2000b800010 */
[----:B------:R0:W-:Y:S01]  /*2f00*/  UTCBAR [UR4], URZ ;  /* 0x000000ff040073e9 */ /* 0x0001e200080000ff */
[----:B------:R-:W-:Y:S01]  /*2f10*/  NOP ;  /* 0x0000000000007918 */ /* 0x000fe20000000000 */
.L_x_6:
[----:B------:R-:W-:Y:S05]  /*2f20*/  @!P2 BRA `(.L_x_7) ;  /* 0x000000000008a947 */ /* 0x000fea0003800000 */
[----:B------:R-:W1:Y:S02]  /*2f30*/  SYNCS.PHASECHK.TRANS64.TRYWAIT P4, [UR12+0x5000], RZ ;  /* 0x005000ffff0075a7 */ /* 0x000e64000808110c */
[----:B-1----:R-:W-:Y:S05]  /*2f40*/  @!P4 BRA `(.L_x_8) ;  /* 0x0000005c0000c947 */ /* 0x002fea0003800000 */
.L_x_7:
[----:B------:R-:W-:Y:S06]  /*2f50*/  BAR.SYNC.DEFER_BLOCKING 0x0 ;  /* 0x0000000000007b1d */ /* 0x000fec0000010000 */
[----:B------:R-:W1:Y:S01]  /*2f60*/  LDTM.x32 R4, tmem[UR14+0x40] ;  /* 0x0000400e000479ee */ /* 0x000e6200082c0000 */
[----:B------:R-:W2:Y:S01]  /*2f70*/  @!P1 SYNCS.CCTL.IV [UR12+0x5000] ;  /* 0x00500000ff0099b1 */ /* 0x000ea2000800000c */
[----:B------:R-:W-:Y:S01]  /*2f80*/  NOP ;  /* 0x0000000000007918 */ /* 0x000fe20000000000 */
[----:B------:R3:W5:Y:S04]  /*2f90*/  @P2 LDG.E.U16 R37, desc[UR34][R108.64] ;  /* 0x000000226c252981 */ /* 0x000768000c1e1500 */
[----:B------:R3:W5:Y:S01]  /*2fa0*/  @P2 LDG.E.U16 R39, desc[UR34][R104.64] ;  /* 0x0000002268272981 */ /* 0x000762000c1e1500 */
[----:B-1----:R-:W-:Y:S01]  /*2fb0*/  FMUL R42, R4, UR17 ;  /* 0x00000011042a7c20 */ /* 0x002fe20008400000 */
[----:B------:R-:W-:Y:S01]  /*2fc0*/  FMUL R53, R5, UR17 ;  /* 0x0000001105357c20 */ /* 0x000fe20008400000 */
[----:B------:R-:W-:Y:S01]  /*2fd0*/  FMUL R44, R6, UR17 ;  /* 0x00000011062c7c20 */ /* 0x000fe20008400000 */
[----:B------:R-:W-:Y:S01]  /*2fe0*/  FMUL R46, R7, UR17 ;  /* 0x00000011072e7c20 */ /* 0x000fe20008400000 */
[----:B------:R-:W-:Y:S01]  /*2ff0*/  FMUL R55, R8, UR17 ;  /* 0x0000001108377c20 */ /* 0x000fe20008400000 */
[----:B------:R-:W-:Y:S01]  /*3000*/  FMUL R71, R35, UR17 ;  /* 0x0000001123477c20 */ /* 0x000fe20008400000 */
[----:B------:R3:W5:Y:S01]  /*3010*/  @P2 LDG.E.U16 R41, desc[UR34][R100.64] ;  /* 0x0000002264292981 */ /* 0x000762000c1e1500 */
[----:B------:R-:W-:Y:S01]  /*3020*/  FMNMX3 R44, R42, R53, R44, !PT ;  /* 0x000000352a2c7276 */ /* 0x000fe2000780002c */
        /* <DEDUP_REMOVED lines=51> */
[----:B------:R-:W-:-:S04]  /*3360*/  FMNMX3 R44, R46, R44, R55, !PT ;  /* 0x0000002c2e2c7276 */ /* 0x000fc80007800037 */
[----:B------:R-:W-:-:S04]  /*3370*/  FMNMX3 R42, R44, R42, R53, !PT ;  /* 0x0000002a2c2a7276 */ /* 0x000fc80007800035 */
[----:B------:R-:W-:-:S05]  /*3380*/  FMNMX3 R71, R42, -INF , R71, !PT ;  /* 0xff8000002a477876 */ /* 0x000fca0007800047 */
[--C-:B------:R-:W-:Y:S01]  /*3390*/  FFMA R4, R4, UR17, -R71.reuse ;  /* 0x0000001104047c23 */ /* 0x100fe20008000847 */
[--C-:B------:R-:W-:Y:S01]  /*33a0*/  FFMA R5, R5, UR17, -R71.reuse ;  /* 0x0000001105057c23 */ /* 0x100fe20008000847 */
[--C-:B------:R-:W-:Y:S01]  /*33b0*/  FFMA R6, R6, UR17, -R71.reuse ;  /* 0x0000001106067c23 */ /* 0x100fe20008000847 */
[--C-:B------:R-:W-:Y:S01]  /*33c0*/  FFMA R7, R7, UR17, -R71.reuse ;  /* 0x0000001107077c23 */ /* 0x100fe20008000847 */
[----:B------:R-:W-:Y:S01]  /*33d0*/  FMUL R4, R4, 1.4426950216293334961 ;  /* 0x3fb8aa3b04047820 */ /* 0x000fe20000400000 */
[----:B------:R-:W-:Y:S01]  /*33e0*/  FMUL R5, R5, 1.4426950216293334961 ;  /* 0x3fb8aa3b05057820 */ /* 0x000fe20000400000 */
[----:B------:R-:W-:Y:S01]  /*33f0*/  FMUL R6, R6, 1.4426950216293334961 ;  /* 0x3fb8aa3b06067820 */ /* 0x000fe20000400000 */
[----:B------:R-:W-:Y:S01]  /*3400*/  FMUL R7, R7, 1.4426950216293334961 ;  /* 0x3fb8aa3b07077820 */ /* 0x000fe20000400000 */
[--C-:B------:R-:W-:Y:S01]  /*3410*/  FFMA R8, R8, UR17, -R71.reuse ;  /* 0x0000001108087c23 */ /* 0x100fe20008000847 */
[--C-:B------:R-:W-:Y:S01]  /*3420*/  FFMA R9, R9, UR17, -R71.reuse ;  /* 0x0000001109097c23 */ /* 0x100fe20008000847 */
[----:B------:R-:W-:Y:S01]  /*3430*/  MUFU.EX2 R4, R4 ;  /* 0x0000000400047308 */ /* 0x000fe20000000800 */
[--C-:B------:R-:W-:Y:S01]  /*3440*/  FFMA R10, R10, UR17, -R71.reuse ;  /* 0x000000110a0a7c23 */ /* 0x100fe20008000847 */
[----:B------:R-:W-:Y:S01]  /*3450*/  FMUL R8, R8, 1.4426950216293334961 ;  /* 0x3fb8aa3b08087820 */ /* 0x000fe20000400000 */
[----:B------:R-:W-:Y:S01]  /*3460*/  FMUL R9, R9, 1.4426950216293334961 ;  /* 0x3fb8aa3b09097820 */ /* 0x000fe20000400000 */
[--C-:B------:R-:W-:Y:S01]  /*3470*/  FFMA R11, R11, UR17, -R71.reuse ;  /* 0x000000110b0b7c23 */ /* 0x100fe20008000847 */
[----:B------:R-:W-:Y:S01]  /*3480*/  FMUL R10, R10, 1.4426950216293334961 ;  /* 0x3fb8aa3b0a0a7820 */ /* 0x000fe20000400000 */
[--C-:B------:R-:W-:Y:S01]  /*3490*/  FFMA R12, R12, UR17, -R71.reuse ;  /* 0x000000110c0c7c23 */ /* 0x100fe20008000847 */
[--C-:B------:R-:W-:Y:S01]  /*34a0*/  FFMA R13, R13, UR17, -R71.reuse ;  /* 0x000000110d0d7c23 */ /* 0x100fe20008000847 */
[----:B------:R-:W1:Y:S01]  /*34b0*/  MUFU.EX2 R5, R5 ;  /* 0x0000000500057308 */ /* 0x000e620000000800 */
[----:B------:R-:W-:Y:S01]  /*34c0*/  FMUL R11, R11, 1.4426950216293334961 ;  /* 0x3fb8aa3b0b0b7820 */ /* 0x000fe20000400000 */
[----:B------:R-:W-:Y:S01]  /*34d0*/  FMUL R12, R12, 1.4426950216293334961 ;  /* 0x3fb8aa3b0c0c7820 */ /* 0x000fe20000400000 */
[----:B------:R-:W-:Y:S01]  /*34e0*/  FMUL R13, R13, 1.4426950216293334961 ;  /* 0x3fb8aa3b0d0d7820 */ /* 0x000fe20000400000 */
[--C-:B------:R-:W-:Y:S01]  /*34f0*/  FFMA R14, R14, UR17, -R71.reuse ;  /* 0x000000110e0e7c23 */ /* 0x100fe20008000847 */
[--C-:B------:R-:W-:Y:S01]  /*3500*/  FFMA R15, R15, UR17, -R71.reuse ;  /* 0x000000110f0f7c23 */ /* 0x100fe20008000847 */
[--C-:B------:R-:W-:Y:S01]  /*3510*/  FFMA R16, R16, UR17, -R71.reuse ;  /* 0x0000001110107c23 */ /* 0x100fe20008000847 */
[--C-:B------:R-:W-:Y:S01]  /*3520*/  FFMA R17, R17, UR17, -R71.reuse ;  /* 0x0000001111117c23 */ /* 0x100fe20008000847 */
[----:B------:R-:W4:Y:S01]  /*3530*/  MUFU.EX2 R6, R6 ;  /* 0x0000000600067308 */ /* 0x000f220000000800 */
[----:B------:R-:W-:Y:S01]  /*3540*/  FMUL R14, R14, 1.4426950216293334961 ;  /* 0x3fb8aa3b0e0e7820 */ /* 0x000fe20000400000 */
[----:B------:R-:W-:Y:S01]  /*3550*/  FMUL R15, R15, 1.4426950216293334961 ;  /* 0x3fb8aa3b0f0f7820 */ /* 0x000fe20000400000 */
[----:B------:R-:W-:Y:S01]  /*3560*/  FMUL R16, R16, 1.4426950216293334961 ;  /* 0x3fb8aa3b10107820 */ /* 0x000fe20000400000 */
[----:B------:R-:W-:Y:S01]  /*3570*/  FMUL R17, R17, 1.4426950216293334961 ;  /* 0x3fb8aa3b11117820 */ /* 0x000fe20000400000 */
[--C-:B------:R-:W-:Y:S01]  /*3580*/  FFMA R18, R18, UR17, -R71.reuse ;  /* 0x0000001112127c23 */ /* 0x100fe20008000847 */
[--C-:B------:R-:W-:Y:S01]  /*3590*/  FFMA R19, R19, UR17, -R71.reuse ;  /* 0x0000001113137c23 */ /* 0x100fe20008000847 */
[----:B------:R-:W-:Y:S01]  /*35a0*/  FFMA R20, R20, UR17, -R71 ;  /* 0x0000001114147c23 */ /* 0x000fe20008000847 */
[----:B------:R-:W0:Y:S01]  /*35b0*/  MUFU.EX2 R7, R7 ;  /* 0x0000000700077308 */ /* 0x000e220000000800 */
[----:B-1----:R-:W-:Y:S01]  /*35c0*/  FADD R53, R4, R5 ;  /* 0x0000000504357221 */ /* 0x002fe20000000000 */
[----:B------:R-:W-:Y:S01]  /*35d0*/  FMUL R18, R18, 1.4426950216293334961 ;  /* 0x3fb8aa3b12127820 */ /* 0x000fe20000400000 */
[----:B------:R-:W-:Y:S01]  /*35e0*/  FMUL R19, R19, 1.4426950216293334961 ;  /* 0x3fb8aa3b13137820 */ /* 0x000fe20000400000 */
[----:B------:R-:W-:Y:S01]  /*35f0*/  FMUL R20, R20, 1.4426950216293334961 ;  /* 0x3fb8aa3b14147820 */ /* 0x000fe20000400000 */
[--C-:B------:R-:W-:Y:S01]  /*3600*/  FFMA R21, R21, UR17, -R71.reuse ;  /* 0x0000001115157c23 */ /* 0x100fe20008000847 */
[--C-:B------:R-:W-:Y:S01]  /*3610*/  FFMA R22, R22, UR17, -R71.reuse ;  /* 0x0000001116167c23 */ /* 0x100fe20008000847 */
[----:B------:R-:W-:Y:S01]  /*3620*/  FFMA R23, R23, UR17, -R71 ;  /* 0x0000001117177c23 */ /* 0x000fe20008000847 */
[----:B------:R-:W1:Y:S01]  /*3630*/  MUFU.EX2 R8, R8 ;  /* 0x0000000800087308 */ /* 0x000e620000000800 */
[----:B----4-:R-:W-:Y:S01]  /*3640*/  FADD R42, R6, R53 ;  /* 0x00000035062a7221 */ /* 0x010fe20000000000 */
[----:B------:R-:W-:Y:S01]  /*3650*/  FMUL R21, R21, 1.4426950216293334961 ;  /* 0x3fb8aa3b15157820 */ /* 0x000fe20000400000 */
[----:B------:R-:W-:Y:S01]  /*3660*/  FMUL R22, R22, 1.4426950216293334961 ;  /* 0x3fb8aa3b16167820 */ /* 0x000fe20000400000 */
[----:B------:R-:W-:Y:S01]  /*3670*/  FMUL R23, R23, 1.4426950216293334961 ;  /* 0x3fb8aa3b17177820 */ /* 0x000fe20000400000 */
[--C-:B------:R-:W-:Y:S01]  /*3680*/  FFMA R24, R24, UR17, -R71.reuse ;  /* 0x0000001118187c23 */ /* 0x100fe20008000847 */
[--C-:B------:R-:W-:Y:S01]  /*3690*/  FFMA R25, R25, UR17, -R71.reuse ;  /* 0x0000001119197c23 */ /* 0x100fe20008000847 */
[--C-:B------:R-:W-:Y:S01]  /*36a0*/  FFMA R26, R26, UR17, -R71.reuse ;  /* 0x000000111a1a7c23 */ /* 0x100fe20008000847 */
[----:B------:R-:W4:Y:S01]  /*36b0*/  MUFU.EX2 R9, R9 ;  /* 0x0000000900097308 */ /* 0x000f220000000800 */
[----:B0-----:R-:W-:Y:S01]  /*36c0*/  FADD R53, R7, R42 ;  /* 0x0000002a07357221 */ /* 0x001fe20000000000 */
        /* <DEDUP_REMOVED lines=13> */
[--C-:B------:R-:W-:Y:S01]  /*37a0*/  FFMA R31, R31, UR17, -R71.reuse ;  /* 0x000000111f1f7c23 */ /* 0x100fe20008000847 */
[----:B------:R-:W1:Y:S01]  /*37b0*/  MUFU.EX2 R11, R11 ;  /* 0x0000000b000b7308 */ /* 0x000e620000000800 */
[----:B----4-:R-:W-:Y:S01]  /*37c0*/  FADD R53, R9, R42 ;  /* 0x0000002a09357221 */ /* 0x010fe20000000000 */
[----:B------:R-:W-:Y:S01]  /*37d0*/  FMUL R30, R30, 1.4426950216293334961 ;  /* 0x3fb8aa3b1e1e7820 */ /* 0x000fe20000400000 */
[----:B------:R-:W-:Y:S01]  /*37e0*/  FMUL R32, R32, 1.4426950216293334961 ;  /* 0x3fb8aa3b20207820 */ /* 0x000fe20000400000 */
[--C-:B------:R-:W-:Y:S01]  /*37f0*/  FFMA R33, R33, UR17, -R71.reuse ;  /* 0x0000001121217c23 */ /* 0x100fe20008000847 */
[--C-:B------:R-:W-:Y:S01]  /*3800*/  FFMA R34, R34, UR17, -R71.reuse ;  /* 0x0000001122227c23 */ /* 0x100fe20008000847 */
[----:B------:R-:W-:Y:S01]  /*3810*/  FFMA R35, R35, UR17, -R71 ;  /* 0x0000001123237c23 */ /* 0x000fe20008000847 */
[----:B------:R-:W-:Y:S01]  /*3820*/  FMUL R31, R31, 1.4426950216293334961 ;  /* 0x3fb8aa3b1f1f7820 */ /* 0x000fe20000400000 */
[----:B------:R-:W4:Y:S01]  /*3830*/  MUFU.EX2 R12, R12 ;  /* 0x0000000c000c7308 */ /* 0x000f220000000800 */
[----:B0-----:R-:W-:Y:S01]  /*3840*/  FADD R42, R10, R53 ;  /* 0x000000350a2a7221 */ /* 0x001fe20000000000 */
[----:B------:R-:W-:Y:S01]  /*3850*/  FMUL R33, R33, 1.4426950216293334961 ;  /* 0x3fb8aa3b21217820 */ /* 0x000fe20000400000 */
[----:B------:R-:W-:Y:S01]  /*3860*/  FMUL R34, R34, 1.4426950216293334961 ;  /* 0x3fb8aa3b22227820 */ /* 0x000fe20000400000 */
[----:B------:R-:W-:Y:S01]  /*3870*/  FMUL R35, R35, 1.4426950216293334961 ;  /* 0x3fb8aa3b23237820 */ /* 0x000fe20000400000 */
[----:B------:R-:W-:-:S02]  /*3880*/  F2FP.F16.F32.PACK_AB R4, R5, R4 ;  /* 0x000000040504723e */ /* 0x000fc400000000ff */
[----:B------:R-:W-:Y:S01]  /*3890*/  F2FP.F16.F32.PACK_AB R5, R7, R6 ;  /* 0x000000060705723e */ /* 0x000fe200000000ff */
[----:B------:R-:W0:Y:S01]  /*38a0*/  MUFU.EX2 R13, R13 ;  /* 0x0000000d000d7308 */ /* 0x000e220000000800 */
[----:B-1----:R-:W-:Y:S01]  /*38b0*/  FADD R53, R11, R42 ;  /* 0x0000002a0b357221 */ /* 0x002fe20000000000 */
[----:B------:R-:W-:Y:S02]  /*38c0*/  F2FP.F16.F32.PACK_AB R6, R9, R8 ;  /* 0x000000080906723e */ /* 0x000fe400000000ff */
[----:B------:R-:W-:-:S04]  /*38d0*/  F2FP.F16.F32.PACK_AB R7, R11, R10 ;  /* 0x0000000a0b07723e */ /* 0x000fc800000000ff */
[----:B------:R-:W1:Y:S01]  /*38e0*/  MUFU.EX2 R14, R14 ;  /* 0x0000000e000e7308 */ /* 0x000e620000000800 */
[----:B----4-:R-:W-:-:S07]  /*38f0*/  FADD R42, R12, R53 ;  /* 0x000000350c2a7221 */ /* 0x010fce0000000000 */
[----:B------:R-:W4:Y:S01]  /*3900*/  MUFU.EX2 R15, R15 ;  /* 0x0000000f000f7308 */ /* 0x000f220000000800 */
[C---:B0-----:R-:W-:Y:S01]  /*3910*/  FADD R53, R13.reuse, R42 ;  /* 0x0000002a0d357221 */ /* 0x041fe20000000000 */
[----:B------:R-:W-:-:S06]  /*3920*/  F2FP.F16.F32.PACK_AB R8, R13, R12 ;  /* 0x0000000c0d08723e */ /* 0x000fcc00000000ff */
[----:B------:R-:W0:Y:S01]  /*3930*/  MUFU.EX2 R16, R16 ;  /* 0x0000001000107308 */ /* 0x000e220000000800 */
[----:B-1----:R-:W-:-:S07]  /*3940*/  FADD R42, R14, R53 ;  /* 0x000000350e2a7221 */ /* 0x002fce0000000000 */
[----:B------:R-:W1:Y:S01]  /*3950*/  MUFU.EX2 R17, R17 ;  /* 0x0000001100117308 */ /* 0x000e620000000800 */
[C---:B----4-:R-:W-:Y:S01]  /*3960*/  FADD R53, R15.reuse, R42 ;  /* 0x0000002a0f357221 */ /* 0x050fe20000000000 */
[----:B------:R-:W-:-:S06]  /*3970*/  F2FP.F16.F32.PACK_AB R9, R15, R14 ;  /* 0x0000000e0f09723e */ /* 0x000fcc00000000ff */
[----:B------:R-:W4:Y:S01]  /*3980*/  MUFU.EX2 R18, R18 ;  /* 0x0000001200127308 */ /* 0x000f220000000800 */
[----:B0-----:R-:W-:-:S07]  /*3990*/  FADD R42, R16, R53 ;  /* 0x00000035102a7221 */ /* 0x001fce0000000000 */
[----:B------:R-:W0:Y:S01]  /*39a0*/  MUFU.EX2 R19, R19 ;  /* 0x0000001300137308 */ /* 0x000e220000000800 */
[C---:B-1----:R-:W-:Y:S01]  /*39b0*/  FADD R53, R17.reuse, R42 ;  /* 0x0000002a11357221 */ /* 0x042fe20000000000 */
[----:B------:R-:W-:-:S06]  /*39c0*/  F2FP.F16.F32.PACK_AB R10, R17, R16 ;  /* 0x00000010110a723e */ /* 0x000fcc00000000ff */
        /* <DEDUP_REMOVED lines=15> */
[----:B------:R-:W-:Y:S01]  /*3ac0*/  MUFU.EX2 R26, R26 ;  /* 0x0000001a001a7308 */ /* 0x000fe20000000800 */
[----:B----4-:R-:W-:-:S07]  /*3ad0*/  FADD R42, R24, R53 ;  /* 0x00000035182a7221 */ /* 0x010fce0000000000 */
[----:B------:R-:W-:Y:S01]  /*3ae0*/  MUFU.EX2 R27, R27 ;  /* 0x0000001b001b7308 */ /* 0x000fe20000000800 */
[C---:B0-----:R-:W-:Y:S01]  /*3af0*/  FADD R53, R25.reuse, R42 ;  /* 0x0000002a19357221 */ /* 0x041fe20000000000 */
[----:B------:R-:W-:-:S06]  /*3b00*/  F2FP.F16.F32.PACK_AB R14, R25, R24 ;  /* 0x00000018190e723e */ /* 0x000fcc00000000ff */
[----:B------:R-:W-:Y:S08]  /*3b10*/  MUFU.EX2 R28, R28 ;  /* 0x0000001c001c7308 */ /* 0x000ff00000000800 */
[----:B------:R-:W0:Y:S08]  /*3b20*/  MUFU.EX2 R29, R29 ;  /* 0x0000001d001d7308 */ /* 0x000e300000000800 */
[----:B------:R-:W1:Y:S08]  /*3b30*/  MUFU.EX2 R30, R30 ;  /* 0x0000001e001e7308 */ /* 0x000e700000000800 */
[----:B------:R4:W-:Y:S01]  /*3b40*/  MUFU.EX2 R77, R32 ;  /* 0x00000020004d7308 */ /* 0x0009e20000000800 */
[----:B0-----:R-:W-:-:S07]  /*3b50*/  F2FP.F16.F32.PACK_AB R16, R29, R28 ;  /* 0x0000001c1d10723e */ /* 0x001fce00000000ff */
[----:B------:R-:W0:Y:S01]  /*3b60*/  MUFU.EX2 R31, R31 ;  /* 0x0000001f001f7308 */ /* 0x000e220000000800 */
[----:B----4-:R-:W-:-:S04]  /*3b70*/  FADD R32, R26, R53 ;  /* 0x000000351a207221 */ /* 0x010fc80000000000 */
[----:B------:R-:W-:-:S03]  /*3b80*/  FADD R53, R27, R32 ;  /* 0x000000201b357221 */ /* 0x000fc60000000000 */
[----:B------:R-:W4:Y:S01]  /*3b90*/  MUFU.EX2 R72, R33 ;  /* 0x0000002100487308 */ /* 0x000f220000000800 */
[----:B------:R-:W-:-:S04]  /*3ba0*/  FADD R32, R28, R53 ;  /* 0x000000351c207221 */ /* 0x000fc80000000000 */
[----:B------:R-:W-:-:S03]  /*3bb0*/  FADD R15, R29, R32 ;  /* 0x000000201d0f7221 */ /* 0x000fc60000000000 */
[----:B------:R-:W-:Y:S01]  /*3bc0*/  MUFU.EX2 R76, R34 ;  /* 0x00000022004c7308 */ /* 0x000fe20000000800 */
[----:B-1----:R-:W-:Y:S01]  /*3bd0*/  FADD R18, R30, R15 ;  /* 0x0000000f1e127221 */ /* 0x002fe20000000000 */
[----:B------:R-:W-:Y:S02]  /*3be0*/  F2FP.F16.F32.PACK_AB R15, R27, R26 ;  /* 0x0000001a1b0f723e */ /* 0x000fe400000000ff */
[C---:B0-----:R-:W-:Y:S01]  /*3bf0*/  F2FP.F16.F32.PACK_AB R17, R31.reuse, R30 ;  /* 0x0000001e1f11723e */ /* 0x041fe200000000ff */
[----:B------:R-:W-:-:S03]  /*3c00*/  FADD R20, R31, R18 ;  /* 0x000000121f147221 */ /* 0x000fc60000000000 */
[----:B------:R-:W0:Y:S01]  /*3c10*/  MUFU.EX2 R73, R35 ;  /* 0x0000002300497308 */ /* 0x000e220000000800 */
[----:B----4-:R-:W-:Y:S02]  /*3c20*/  F2FP.F16.F32.PACK_AB R18, R72, R77 ;  /* 0x0000004d4812723e */ /* 0x010fe400000000ff */
[----:B0-----:R-:W-:Y:S01]  /*3c30*/  F2FP.F16.F32.PACK_AB R19, R73, R76 ;  /* 0x0000004c4913723e */ /* 0x001fe200000000ff */
[----:B--23--:R-:W-:Y:S06]  /*3c40*/  @!P2 BRA `(.L_x_9) ;  /* 0x000000000004a947 */ /* 0x00cfec0003800000 */
[----:B------:R0:W-:Y:S02]  /*3c50*/  STTM.x16 tmem[UR14+0x60], R4 ;  /* 0x00006004000079ed */ /* 0x0001e4000824000e */
.L_x_9:
[----:B-----5:R-:W-:Y:S01]  /*3c60*/  STS.U16 [R70+UR12+0x4000], R37 ;  /* 0x0040002546007988 */ /* 0x020fe2000800040c */
[----:B0-----:R-:W-:Y:S01]  /*3c70*/  FADD R4, -R71, -INF ;  /* 0xff80000047047421 */ /* 0x001fe20000000100 */
[----:B------:R-:W-:Y:S01]  /*3c80*/  FADD R77, R77, R20 ;  /* 0x000000144d4d7221 */ /* 0x000fe20000000000 */
[----:B------:R-:W-:Y:S01]  /*3c90*/  UIADD3 UR22, UPT, UPT, UR22, -0x20, URZ ;  /* 0xffffffe016167890 */ /* 0x000fe2000fffe0ff */
[----:B------:R-:W-:Y:S01]  /*3ca0*/  STS.U16 [R70+UR12+0x4200], R39 ;  /* 0x0042002746007988 */ /* 0x000fe2000800040c */
[----:B------:R-:W-:-:S03]  /*3cb0*/  FMUL R134, R4, 1.4426950216293334961 ;  /* 0x3fb8aa3b04867820 */ /* 0x000fc60000400000 */
[----:B------:R-:W-:Y:S03]  /*3cc0*/  STS.U16 [R70+UR12+0x4400], R41 ;  /* 0x0044002946007988 */ /* 0x000fe6000800040c */
[----:B------:R-:W0:Y:S01]  /*3cd0*/  MUFU.EX2 R134, R134 ;  /* 0x0000008600867308 */ /* 0x000e220000000800 */
[----:B------:R-:W-:Y:S04]  /*3ce0*/  STS.U16 [R70+UR12+0x4600], R43 ;  /* 0x0046002b46007988 */ /* 0x000fe8000800040c */
[----:B------:R-:W-:Y:S04]  /*3cf0*/  STS.U16 [R70+UR12+0x4800], R45 ;  /* 0x0048002d46007988 */ /* 0x000fe8000800040c */
[----:B------:R-:W-:Y:S04]  /*3d00*/  STS.U16 [R70+UR12+0x4a00], R47 ;  /* 0x004a002f46007988 */ /* 0x000fe8000800040c */
[----:B------:R-:W-:Y:S04]  /*3d10*/  STS.U16 [R70+UR12+0x4c00], R49 ;  /* 0x004c003146007988 */ /* 0x000fe8000800040c */
[----:B------:R-:W-:Y:S04]  /*3d20*/  STS.U16 [R70+UR12+0x4e00], R51 ;  /* 0x004e003346007988 */ /* 0x000fe8000800040c */
[----:B------:R-:W-:Y:S04]  /*3d30*/  STS.U16 [R69+UR12+0x4100], R36 ;  /* 0x0041002445007988 */ /* 0x000fe8000800040c */
[----:B------:R-:W-:Y:S04]  /*3d40*/  STS.U16 [R69+UR12+0x4300], R38 ;  /* 0x0043002645007988 */ /* 0x000fe8000800040c */
[----:B------:R1:W-:Y:S04]  /*3d50*/  STS.U16 [R69+UR12+0x4500], R40 ;  /* 0x0045002845007988 */ /* 0x0003e8000800040c */
[----:B------:R2:W-:Y:S04]  /*3d60*/  STS.U16 [R69+UR12+0x4700], R140 ;  /* 0x0047008c45007988 */ /* 0x0005e8000800040c */
[----:B------:R2:W-:Y:S04]  /*3d70*/  STS.U16 [R69+UR12+0x4900], R144 ;  /* 0x0049009045007988 */ /* 0x0005e8000800040c */
[----:B------:R2:W-:Y:S04]  /*3d80*/  STS.U16 [R69+UR12+0x4b00], R146 ;  /* 0x004b009245007988 */ /* 0x0005e8000800040c */
[----:B------:R2:W-:Y:S04]  /*3d90*/  STS.U16 [R69+UR12+0x4d00], R148 ;  /* 0x004d009445007988 */ /* 0x0005e8000800040c */
[----:B------:R2:W-:Y:S01]  /*3da0*/  STS.U16 [R69+UR12+0x4f00], R150 ;  /* 0x004f009645007988 */ /* 0x0005e2000800040c */
[----:B------:R-:W3:Y:S02]  /*3db0*/  FENCE.VIEW.ASYNC.T ;  /* 0x00000000000073c6 */ /* 0x000ee40000000200 */
[----:B---3--:R-:W-:Y:S06]  /*3dc0*/  BAR.SYNC.DEFER_BLOCKING 0x0 ;  /* 0x0000000000007b1d */ /* 0x008fec0000010000 */
[----:B-1----:R-:W1:Y:S01]  /*3dd0*/  LDTM.x64 R4, tmem[UR14] ;  /* 0x0000000e000479ee */ /* 0x002e620008340000 */
[----:B------:R-:W-:Y:S01]  /*3de0*/  NOP ;  /* 0x0000000000007918 */ /* 0x000fe20000000000 */
[----:B0-2---:R-:W-:Y:S05]  /*3df0*/  @!P2 BRA `(.L_x_10) ;  /* 0x000000040004a947 */ /* 0x005fea0003800000 */
[C---:B-1----:R-:W-:Y:S01]  /*3e00*/  FMUL R4, R134.reuse, R4 ;  /* 0x0000000486047220 */ /* 0x042fe20000400000 */
[C---:B------:R-:W-:Y:S01]  /*3e10*/  FMUL R5, R134.reuse, R5 ;  /* 0x0000000586057220 */ /* 0x040fe20000400000 */
        /* <DEDUP_REMOVED lines=61> */
[----:B------:R-:W-:-:S04]  /*41f0*/  FMUL R67, R134, R67 ;  /* 0x0000004386437220 */ /* 0x000fc80000400000 */
[----:B------:R0:W-:Y:S03]  /*4200*/  STTM.x64 tmem[UR14], R4 ;  /* 0x00000004000079ed */ /* 0x0001e6000834000e */
.L_x_10:
[----:B-1----:R-:W1:Y:S02]  /*4210*/  FENCE.VIEW.ASYNC.T ;  /* 0x00000000000073c6 */ /* 0x002e640000000200 */
[----:B-1----:R-:W-:Y:S01]  /*4220*/  BAR.SYNC.DEFER_BLOCKING 0x0 ;  /* 0x0000000000007b1d */ /* 0x002fe20000010000 */
[----:B------:R-:W-:Y:S01]  /*4230*/  FADD R77, R72, R77 ;  /* 0x0000004d484d7221 */ /* 0x000fe20000000000 */
[----:B------:R-:W-:Y:S02]  /*4240*/  UISETP.GE.AND UP1, UPT, UR22, 0x1, UPT ;  /* 0x000000011600788c */ /* 0x000fe4000bf26270 */
[----:B------:R-:W-:Y:S01]  /*4250*/  UIADD3 UR17, UPT, UPT, UR13, 0x60, URZ ;  /* 0x000000600d117890 */ /* 0x000fe2000fffe0ff */
[----:B------:R-:W-:-:S04]  /*4260*/  FADD R76, R76, R77 ;  /* 0x0000004d4c4c7221 */ /* 0x000fc80000000000 */
[----:B------:R-:W-:-:S04]  /*4270*/  FADD R73, R73, R76 ;  /* 0x0000004c49497221 */ /* 0x000fc80000000000 */
[----:B------:R-:W-:Y:S01]  /*4280*/  FADD R73, R134, R73 ;  /* 0x0000004986497221 */ /* 0x000fe20000000000 */
[----:B------:R1:W-:Y:S06]  /*4290*/  MEMBAR.ALL.CTA ;  /* 0x0000000000007992 */ /* 0x0003ec0000008000 */
[----:B-1----:R-:W1:Y:S02]  /*42a0*/  FENCE.VIEW.ASYNC.S ;  /* 0x00000000000073c6 */ /* 0x002e640000000000 */
[----:B-1----:R-:W-:Y:S06]  /*42b0*/  BAR.SYNC.DEFER_BLOCKING 0x0 ;  /* 0x0000000000007b1d */ /* 0x002fec0000010000 */
[----:B------:R-:W-:Y:S05]  /*42c0*/  @!P3 BRA `(.L_x_11) ;  /* 0x000000000050b947 */ /* 0x000fea0003800000 */
[----:B------:R-:W-:Y:S01]  /*42d0*/  UIADD3 UR4, UPT, UPT, UR12, 0x4000, URZ ;  /* 0x000040000c047890 */ /* 0x000fe2000fffe0ff */
[----:B------:R-:W-:Y:S01]  /*42e0*/  UMOV UR10, 0xfffffffe ;  /* 0xfffffffe000a7882 */ /* 0x000fe20000000000 */
[----:B------:R-:W-:Y:S02]  /*42f0*/  UMOV UR11, 0x7fffbfdf ;  /* 0x7fffbfdf000b7882 */ /* 0x000fe40000000000 */
[----:B------:R-:W-:Y:S01]  /*4300*/  USHF.R.U32.HI UR4, URZ, 0x4, UR4 ;  /* 0x00000004ff047899 */ /* 0x000fe20008011604 */
[----:B------:R-:W-:Y:S01]  /*4310*/  UMOV UR7, URZ ;  /* 0x000000ff00077c82 */ /* 0x000fe20008000000 */
[----:B------:R-:W-:Y:S02]  /*4320*/  UIADD3 UR19, UPT, UPT, UR13, 0x68, URZ ;  /* 0x000000680d137890 */ /* 0x000fe4000fffe0ff */
[----:B------:R-:W-:Y:S01]  /*4330*/  USGXT.U32 UR6, UR4, 0xe ;  /* 0x0000000e0406789a */ /* 0x000fe20008000000 */
[----:B------:R-:W-:Y:S01]  /*4340*/  UMOV UR20, 0x0 ;  /* 0x0000000000147882 */ /* 0x000fe20000000000 */
[----:B------:R-:W-:-:S02]  /*4350*/  UMOV UR21, 0x8100010 ;  /* 0x0810001000157882 */ /* 0x000fc40000000000 */
[----:B------:R-:W-:Y:S01]  /*4360*/  UIADD3.64 UR10, UPT, UPT, UR6, -UR10, URZ ;  /* 0x8000000a060a7297 */ /* 0x000fe2000fffe0ff */
[----:B------:R-:W-:Y:S01]  /*4370*/  UMOV UR4, UR15 ;  /* 0x0000000f00047c82 */ /* 0x000fe20008000000 */
[----:B------:R-:W-:Y:S01]  /*4380*/  UMOV UR5, URZ ;  /* 0x000000ff00057c82 */ /* 0x000fe20008000000 */
[----:B------:R-:W-:Y:S01]  /*4390*/  UMOV UR7, 0x80004020 ;  /* 0x8000402000077882 */ /* 0x000fe20000000000 */
[----:B------:R-:W-:Y:S01]  /*43a0*/  UMOV UR24, 0x0 ;  /* 0x0000000000187882 */ /* 0x000fe20000000000 */
[----:B------:R-:W-:Y:S01]  /*43b0*/  UMOV UR25, 0x8100010 ;  /* 0x0810001000197882 */ /* 0x000fe20000000000 */
[----:B------:R-:W-:Y:S01]  /*43c0*/  UMOV UR4, UR4 ;  /* 0x0000000400047c82 */ /* 0x000fe20008000000 */
[----:B------:R1:W-:Y:S02]  /*43d0*/  UTCHMMA tmem[UR17], gdesc[UR6], tmem[UR13], tmem[UR20], idesc[UR21], UPT ;  /* 0x00ff1406110079ea */ /* 0x0003e4000b80000d */
[----:B------:R1:W-:Y:S01]  /*43e0*/  UTCHMMA tmem[UR19], gdesc[UR10], tmem[UR13], tmem[UR24], idesc[UR25], UPT ;  /* 0x00ff180a130079ea */ /* 0x0003e2000b80000d */
[----:B------:R1:W-:Y:S01]  /*43f0*/  UTCBAR [UR4], URZ ;  /* 0x000000ff040073e9 */ /* 0x0003e200080000ff */
[----:B------:R-:W-:Y:S01]  /*4400*/  NOP ;  /* 0x0000000000007918 */ /* 0x000fe20000000000 */
.L_x_11:
[----:B------:R-:W-:Y:S01]  /*4410*/  FSEL R71, R71, -INF , P2 ;  /* 0xff80000047477808 */ /* 0x000fe20001000000 */
[----:B-1----:R-:W-:Y:S01]  /*4420*/  UMOV UR6, URZ ;  /* 0x000000ff00067c82 */ /* 0x002fe20008000000 */
[----:B------:R-:W-:Y:S01]  /*4430*/  FSEL R72, R73, 1, P2 ;  /* 0x3f80000049487808 */ /* 0x000fe20001000000 */
[----:B------:R-:W-:Y:S06]  /*4440*/  BRA.U !UP1, `(.L_x_12) ;  /* 0x0000001d09607547 */ /* 0x000fec000b800000 */
[----:B------:R-:W1:Y:S01]  /*4450*/  LDCU UR36, c[0x0][0x3d4] ;  /* 0x00007a80ff2477ac */ /* 0x000e620008000800 */
[----:B------:R-:W-:Y:S01]  /*4460*/  SHF.L.U32 R76, R3, 0x5, RZ ;  /* 0x00000005034c7819 */ /* 0x000fe200000006ff */
[----:B0-----:R-:W-:Y:S01]  /*4470*/  HFMA2 R24, -RZ, RZ, 0, 0 ;  /* 0x00000000ff187431 */ /* 0x001fe200000001ff */
[----:B------:R-:W-:Y:S01]  /*4480*/  MOV R36, R71 ;  /* 0x0000004700247202 */ /* 0x000fe20000000f00 */
[----:B------:R-:W-:Y:S01]  /*4490*/  USHF.R.U32.HI UR20, URZ, 0x4, UR12 ;  /* 0x00000004ff147899 */ /* 0x000fe2000801160c */
[----:B------:R-:W-:Y:S01]  /*44a0*/  MOV R73, R76 ;  /* 0x0000004c00497202 */ /* 0x000fe20000000f00 */
[----:B------:R-:W-:Y:S02]  /*44b0*/  USHF.R.U32.HI UR23, URZ, 0x4, UR8 ;  /* 0x00000004ff177899 */ /* 0x000fe40008011608 */
[----:B------:R-:W-:Y:S02]  /*44c0*/  USGXT.U32 UR20, UR20, 0xe ;  /* 0x0000000e1414789a */ /* 0x000fe40008000000 */
[----:B------:R-:W-:-:S02]  /*44d0*/  UIADD3 UR4, UPT, UPT, UR12, 0x6000, URZ ;  /* 0x000060000c047890 */ /* 0x000fc4000fffe0ff */
[----:B------:R-:W-:Y:S02]  /*44e0*/  USGXT.U32 UR23, UR23, 0xe ;  /* 0x0000000e1717789a */ /* 0x000fe40008000000 */
[----:B------:R-:W-:Y:S02]  /*44f0*/  ULOP3.LUT UR46, UR20, 0x2000000, URZ, 0xfc, !UPT ;  /* 0x02000000142e7892 */ /* 0x000fe4000f8efcff */
[----:B------:R-:W-:Y:S02]  /*4500*/  UISETP.NE.U32.AND UP1, UPT, UR18, URZ, UPT ;  /* 0x000000ff1200728c */ /* 0x000fe4000bf25070 */
[----:B-1----:R-:W-:Y:S02]  /*4510*/  USHF.L.U32 UR36, UR36, 0x5, URZ ;  /* 0x0000000524247899 */ /* 0x002fe400080006ff */
[----:B------:R-:W-:Y:S02]  /*4520*/  UIADD3 UR20, UP3, UPT, UR20, 0x2000080, URZ ;  /* 0x0200008014147890 */ /* 0x000fe4000ff7e0ff */
[----:B------:R-:W-:-:S02]  /*4530*/  USHF.R.U32.HI UR4, URZ, 0x4, UR4 ;  /* 0x00000004ff047899 */ /* 0x000fc40008011604 */
[----:B------:R-:W-:Y:S01]  /*4540*/  UIADD3 UR18, UP2, UPT, UR23, 0x2, URZ ;  /* 0x0000000217127890 */ /* 0x000fe2000ff5e0ff */
[----:B------:R-:W-:Y:S01]  /*4550*/  MOV R3, UR36 ;  /* 0x0000002400037c02 */ /* 0x000fe20008000f00 */
[----:B------:R-:W-:Y:S01]  /*4560*/  UMOV UR6, URZ ;  /* 0x000000ff00067c82 */ /* 0x000fe20008000000 */
[----:B------:R-:W-:Y:S01]  /*4570*/  UMOV UR5, URZ ;  /* 0x000000ff00057c82 */ /* 0x000fe20008000000 */
[----:B------:R-:W-:Y:S02]  /*4580*/  UIADD3.X UR21, UPT, UPT, UR6, 0x40004040, URZ, UP3, !UPT ;  /* 0x4000404006157890 */ /* 0x000fe40009ffe4ff */
[----:B------:R-:W-:Y:S02]  /*4590*/  USGXT.U32 UR4, UR4, 0xe ;  /* 0x0000000e0404789a */ /* 0x000fe40008000000 */
[----:B------:R-:W-:Y:S02]  /*45a0*/  UIADD3 UR40, UP3, UPT, UR20, 0x80, URZ ;  /* 0x0000008014287890 */ /* 0x000fe4000ff7e0ff */
[----:B------:R-:W-:-:S02]  /*45b0*/  UIADD3 UR38, UP4, UPT, UR20, 0x100, URZ ;  /* 0x0000010014267890 */ /* 0x000fc4000ff9e0ff */
[----:B------:R-:W-:Y:S01]  /*45c0*/  UIADD3.X UR19, UPT, UPT, UR5, 0x40004040, URZ, UP2, !UPT ;  /* 0x4000404005137890 */ /* 0x000fe200097fe4ff */
[----:B------:R-:W-:Y:S01]  /*45d0*/  UMOV UR24, 0xfffffffe ;  /* 0xfffffffe00187882 */ /* 0x000fe20000000000 */
[----:B------:R-:W-:Y:S01]  /*45e0*/  UMOV UR25, 0x7fffbfdf ;  /* 0x7fffbfdf00197882 */ /* 0x000fe20000000000 */
[----:B------:R-:W0:Y:S01]  /*45f0*/  LDCU UR47, c[0x0][0x3a8] ;  /* 0x00007500ff2f77ac */ /* 0x000e220008000800 */
[----:B------:R-:W-:Y:S02]  /*4600*/  UIADD3.X UR41, UPT, UPT, UR21, URZ, URZ, UP3, !UPT ;  /* 0x000000ff15297290 */ /* 0x000fe40009ffe4ff */
[----:B------:R-:W-:Y:S02]  /*4610*/  UIADD3.X UR39, UPT, UPT, UR21, URZ, URZ, UP4, !UPT ;  /* 0x000000ff15277290 */ /* 0x000fe4000a7fe4ff */
[----:B------:R-:W-:Y:S02]  /*4620*/  UIADD3.64 UR24, UPT, UPT, UR4, -UR24, URZ ;  /* 0x8000001804187297 */ /* 0x000fe4000fffe0ff */
[----:B------:R-:W-:-:S02]  /*4630*/  UIADD3.64 UR42, UPT, UPT, UR18, 0x2, URZ ;  /* 0x00000002122a7897 */ /* 0x000fc4000fffe0ff */
[----:B------:R-:W-:Y:S01]  /*4640*/  UIADD3.64 UR44, UPT, UPT, UR18, 0x4, URZ ;  /* 0x00000004122c7897 */ /* 0x000fe2000fffe0ff */
[----:B------:R-:W-:Y:S01]  /*4650*/  UMOV UR37, 0x1 ;  /* 0x0000000100257882 */ /* 0x000fe20000000000 */
[----:B------:R-:W-:Y:S01]  /*4660*/  UMOV UR7, URZ ;  /* 0x000000ff00077c82 */ /* 0x000fe20008000000 */
[----:B------:R-:W-:-:S09]  /*4670*/  UMOV UR8, URZ ;  /* 0x000000ff00087c82 */ /* 0x000fd20008000000 */
.L_x_17:
[----:B------:R-:W-:-:S04]  /*4680*/  IMAD.WIDE R4, R73, 0x2, R74 ;  /* 0x0000000249047825 */ /* 0x000fc800078e024a */
[C---:B------:R-:W-:Y:S01]  /*4690*/  IMAD.WIDE R8, R73.reuse, 0x2, R132 ;  /* 0x0000000249087825 */ /* 0x040fe200078e0284 */
[----:B------:R1:W2:Y:S03]  /*46a0*/  LDG.E.U16 R25, desc[UR34][R4.64] ;  /* 0x0000002204197981 */ /* 0x0002a6000c1e1500 */
[C---:B------:R-:W-:Y:S01]  /*46b0*/  IMAD.WIDE R12, R73.reuse, 0x2, R124 ;  /* 0x00000002490c7825 */ /* 0x040fe200078e027c */
[----:B------:R3:W4:Y:S03]  /*46c0*/  LDG.E.U16 R27, desc[UR34][R8.64] ;  /* 0x00000022081b7981 */ /* 0x000726000c1e1500 */
[C---:B------:R-:W-:Y:S01]  /*46d0*/  IMAD.WIDE R6, R73.reuse, 0x2, R142 ;  /* 0x0000000249067825 */ /* 0x040fe200078e028e */
[----:B------:R-:W5:Y:S03]  /*46e0*/  LDG.E.U16 R29, desc[UR34][R12.64] ;  /* 0x000000220c1d7981 */ /* 0x000f66000c1e1500 */
[C---:B------:R-:W-:Y:S01]  /*46f0*/  IMAD.WIDE R10, R73.reuse, 0x2, R130 ;  /* 0x00000002490a7825 */ /* 0x040fe200078e0282 */
[----:B------:R0:W5:Y:S03]  /*4700*/  LDG.E.U16 R26, desc[UR34][R6.64] ;  /* 0x00000022061a7981 */ /* 0x000166000c1e1500 */
[C---:B------:R-:W-:Y:S01]  /*4710*/  IMAD.WIDE R14, R73.reuse, 0x2, R122 ;  /* 0x00000002490e7825 */ /* 0x040fe200078e027a */
[----:B------:R0:W5:Y:S03]  /*4720*/  LDG.E.U16 R28, desc[UR34][R10.64] ;  /* 0x000000220a1c7981 */ /* 0x000166000c1e1500 */
[C---:B------:R-:W-:Y:S01]  /*4730*/  IMAD.WIDE R18, R73.reuse, 0x2, R116 ;  /* 0x0000000249127825 */ /* 0x040fe200078e0274 */
[----:B------:R0:W5:Y:S03]  /*4740*/  LDG.E.U16 R30, desc[UR34][R14.64] ;  /* 0x000000220e1e7981 */ /* 0x000166000c1e1500 */
[----:B------:R-:W-:-:S02]  /*4750*/  IMAD.WIDE R20, R73, 0x2, R114 ;  /* 0x0000000249147825 */ /* 0x000fc400078e0272 */
[----:B------:R-:W5:Y:S02]  /*4760*/  LDG.E.U16 R19, desc[UR34][R18.64] ;  /* 0x0000002212137981 */ /* 0x000f64000c1e1500 */
[C---:B-1----:R-:W-:Y:S02]  /*4770*/  IMAD.WIDE R4, R73.reuse, 0x2, R138 ;  /* 0x0000000249047825 */ /* 0x042fe400078e028a */
[----:B------:R-:W5:Y:S02]  /*4780*/  LDG.E.U16 R20, desc[UR34][R20.64] ;  /* 0x0000002214147981 */ /* 0x000f64000c1e1500 */
[C---:B---3--:R-:W-:Y:S02]  /*4790*/  IMAD.WIDE R8, R73.reuse, 0x2, R128 ;  /* 0x0000000249087825 */ /* 0x048fe400078e0280 */
[----:B------:R-:W3:Y:S02]  /*47a0*/  LDG.E.U16 R5, desc[UR34][R4.64] ;  /* 0x0000002204057981 */ /* 0x000ee4000c1e1500 */
[----:B------:R-:W-:-:S02]  /*47b0*/  IMAD.WIDE R16, R73, 0x2, R120 ;  /* 0x0000000249107825 */ /* 0x000fc400078e0278 */
[----:B------:R-:W3:Y:S02]  /*47c0*/  LDG.E.U16 R9, desc[UR34][R8.64] ;  /* 0x0000002208097981 */ /* 0x000ee4000c1e1500 */
[C---:B------:R-:W-:Y:S02]  /*47d0*/  IMAD.WIDE R22, R73.reuse, 0x2, R112 ;  /* 0x0000000249167825 */ /* 0x040fe400078e0270 */
[----:B------:R-:W3:Y:S02]  /*47e0*/  LDG.E.U16 R17, desc[UR34][R16.64] ;  /* 0x0000002210117981 */ /* 0x000ee4000c1e1500 */
[C---:B0-----:R-:W-:Y:S02]  /*47f0*/  IMAD.WIDE R6, R73.reuse, 0x2, R136 ;  /* 0x0000000249067825 */ /* 0x041fe400078e0288 */
[----:B------:R-:W3:Y:S02]  /*4800*/  LDG.E.U16 R23, desc[UR34][R22.64] ;  /* 0x0000002216177981 */ /* 0x000ee4000c1e1500 */
[----:B------:R-:W-:-:S02]  /*4810*/  IMAD.WIDE R10, R73, 0x2, R126 ;  /* 0x00000002490a7825 */ /* 0x000fc400078e027e */
[----:B------:R-:W3:Y:S02]  /*4820*/  LDG.E.U16 R7, desc[UR34][R6.64] ;  /* 0x0000002206077981 */ /* 0x000ee4000c1e1500 */
[C---:B------:R-:W-:Y:S02]  /*4830*/  IMAD.WIDE R12, R73.reuse, 0x2, R118 ;  /* 0x00000002490c7825 */ /* 0x040fe400078e0276 */
[----:B------:R-:W3:Y:S02]  /*4840*/  LDG.E.U16 R11, desc[UR34][R10.64] ;  /* 0x000000220a0b7981 */ /* 0x000ee4000c1e1500 */
[----:B------:R-:W-:Y:S02]  /*4850*/  IMAD.WIDE R14, R73, 0x2, R110 ;  /* 0x00000002490e7825 */ /* 0x000fe400078e026e */
[----:B------:R-:W3:Y:S04]  /*4860*/  LDG.E.U16 R13, desc[UR34][R12.64] ;  /* 0x000000220c0d7981 */ /* 0x000ee8000c1e1500 */
[----:B------:R-:W3:Y:S01]  /*4870*/  LDG.E.U16 R15, desc[UR34][R14.64] ;  /* 0x000000220e0f7981 */ /* 0x000ee2000c1e1500 */
[----:B------:R-:W-:-:S02]  /*4880*/  UMOV UR10, 0x1 ;  /* 0x00000001000a7882 */ /* 0x000fc40000000000 */
[----:B------:R-:W-:-:S04]  /*4890*/  @!UP0 UIADD3 UR10, UPT, UPT, -UR10, 0x100000, URZ ;  /* 0x001000000a0a8890 */ /* 0x000fc8000fffe1ff */
[----:B------:R-:W-:Y:S02]  /*48a0*/  @!UP0 USHF.L.U32 UR11, UR10, 0xb, URZ ;  /* 0x0000000b0a0b8899 */ /* 0x000fe400080006ff */
[----:B------:R-:W-:Y:S01]  /*48b0*/  @!UP0 USHF.L.U32 UR10, UR10, 0x1, URZ ;  /* 0x000000010a0a8899 */ /* 0x000fe200080006ff */
[----:B------:R-:W-:Y:S01]  /*48c0*/  VOTEU.ALL UP2, P1 ;  /* 0x0000000000ff7886 */ /* 0x000fe20000840000 */
[----:B--2---:R0:W-:Y:S04]  /*48d0*/  STS.U16 [R70+UR12+0x5000], R25 ;  /* 0x0050001946007988 */ /* 0x0041e8000800040c */
[----:B----4-:R0:W-:Y:S04]  /*48e0*/  STS.U16 [R70+UR12+0x5400], R27 ;  /* 0x0054001b46007988 */ /* 0x0101e8000800040c */
[----:B-----5:R0:W-:Y:S04]  /*48f0*/  STS.U16 [R70+UR12+0x5800], R29 ;  /* 0x0058001d46007988 */ /* 0x0201e8000800040c */
[----:B------:R0:W-:Y:S04]  /*4900*/  STS.U16 [R70+UR12+0x5c00], R19 ;  /* 0x005c001346007988 */ /* 0x0001e8000800040c */
[----:B------:R0:W-:Y:S04]  /*4910*/  STS.U16 [R69+UR12+0x5100], R26 ;  /* 0x0051001a45007988 */ /* 0x0001e8000800040c */
[----:B------:R0:W-:Y:S04]  /*4920*/  STS.U16 [R69+UR12+0x5500], R28 ;  /* 0x0055001c45007988 */ /* 0x0001e8000800040c */
[----:B------:R0:W-:Y:S04]  /*4930*/  STS.U16 [R69+UR12+0x5900], R30 ;  /* 0x0059001e45007988 */ /* 0x0001e8000800040c */
[----:B------:R0:W-:Y:S04]  /*4940*/  STS.U16 [R69+UR12+0x5d00], R20 ;  /* 0x005d001445007988 */ /* 0x0001e8000800040c */
[----:B---3--:R0:W-:Y:S04]  /*4950*/  STS.U16 [R68+UR12+0x5200], R5 ;  /* 0x0052000544007988 */ /* 0x0081e8000800040c */
[----:B------:R0:W-:Y:S04]  /*4960*/  STS.U16 [R68+UR12+0x5600], R9 ;  /* 0x0056000944007988 */ /* 0x0001e8000800040c */
[----:B------:R0:W-:Y:S04]  /*4970*/  STS.U16 [R68+UR12+0x5a00], R17 ;  /* 0x005a001144007988 */ /* 0x0001e8000800040c */
[----:B------:R0:W-:Y:S04]  /*4980*/  STS.U16 [R68+UR12+0x5e00], R23 ;  /* 0x005e001744007988 */ /* 0x0001e8000800040c */
[----:B------:R0:W-:Y:S04]  /*4990*/  STS.U16 [R2+UR12+0x5300], R7 ;  /* 0x0053000702007988 */ /* 0x0001e8000800040c */
[----:B------:R0:W-:Y:S04]  /*49a0*/  STS.U16 [R2+UR12+0x5700], R11 ;  /* 0x0057000b02007988 */ /* 0x0001e8000800040c */
[----:B------:R0:W-:Y:S04]  /*49b0*/  STS.U16 [R2+UR12+0x5b00], R13 ;  /* 0x005b000d02007988 */ /* 0x0001e8000800040c */
[----:B------:R0:W-:Y:S01]  /*49c0*/  STS.U16 [R2+UR12+0x5f00], R15 ;  /* 0x005f000f02007988 */ /* 0x0001e2000800040c */
[----:B------:R1:W-:Y:S06]  /*49d0*/  MEMBAR.ALL.CTA ;  /* 0x0000000000007992 */ /* 0x0003ec0000008000 */
[----:B-1----:R-:W-:Y:S04]  /*49e0*/  FENCE.VIEW.ASYNC.S ;  /* 0x00000000000073c6 */ /* 0x002fe80000000000 */
[----:B------:R-:W1:Y:S02]  /*49f0*/  FENCE.VIEW.ASYNC.S ;  /* 0x00000000000073c6 */ /* 0x000e640000000000 */
[----:B-1----:R0:W1:Y:S02]  /*4a00*/  @!UP2 SYNCS.EXCH.64 URZ, [UR12+0x7010], UR10 ;  /* 0x0070100a0cffa5b2 */ /* 0x0020640008000100 */
[----:B-1----:R-:W-:Y:S06]  /*4a10*/  BAR.SYNC.DEFER_BLOCKING 0x0 ;  /* 0x0000000000007b1d */ /* 0x002fec0000010000 */
[----:B0-----:R-:W-:Y:S05]  /*4a20*/  BRA.U UP1, `(.L_x_13) ;  /* 0x0000000101547547 */ /* 0x001fea000b800000 */
[----:B------:R-:W-:Y:S01]  /*4a30*/  UIADD3 UR10, UPT, UPT, UR12, 0x7010, URZ ;  /* 0x000070100c0a7890 */ /* 0x000fe2000fffe0ff */
[----:B------:R-:W-:Y:S01]  /*4a40*/  UMOV UR28, UR46 ;  /* 0x0000002e001c7c82 */ /* 0x000fe20008000000 */
[----:B------:R-:W-:Y:S01]  /*4a50*/  UMOV UR29, 0x40004040 ;  /* 0x40004040001d7882 */ /* 0x000fe20000000000 */
[----:B------:R-:W-:Y:S01]  /*4a60*/  UMOV UR26, UR23 ;  /* 0x00000017001a7c82 */ /* 0x000fe20008000000 */
[----:B------:R-:W-:Y:S01]  /*4a70*/  UMOV UR27, 0x40004040 ;  /* 0x40004040001b7882 */ /* 0x000fe20000000000 */
[----:B------:R-:W-:Y:S01]  /*4a80*/  UMOV UR30, 0x0 ;  /* 0x00000000001e7882 */ /* 0x000fe20000000000 */
[----:B------:R-:W-:Y:S01]  /*4a90*/  UMOV UR31, 0x8088010 ;  /* 0x08088010001f7882 */ /* 0x000fe20000000000 */
[----:B------:R-:W-:Y:S01]  /*4aa0*/  UMOV UR32, 0x0 ;  /* 0x0000000000207882 */ /* 0x000fe20000000000 */
[----:B------:R-:W-:Y:S01]  /*4ab0*/  UMOV UR33, 0x8088010 ;  /* 0x0808801000217882 */ /* 0x000fe20000000000 */
[----:B------:R-:W-:Y:S01]  /*4ac0*/  UMOV UR48, 0x0 ;  /* 0x0000000000307882 */ /* 0x000fe20000000000 */
[----:B------:R-:W-:Y:S01]  /*4ad0*/  UMOV UR49, 0x8088010 ;  /* 0x0808801000317882 */ /* 0x000fe20000000000 */
[----:B------:R0:W-:Y:S01]  /*4ae0*/  UTCHMMA gdesc[UR28], gdesc[UR26], tmem[UR16], tmem[UR30], idesc[UR31], !UPT ;  /* 0x00ff1e1a1c0075ea */ /* 0x0001e2000f800010 */
[----:B------:R-:W-:Y:S01]  /*4af0*/  UMOV UR11, URZ ;  /* 0x000000ff000b7c82 */ /* 0x000fe20008000000 */
        /* <DEDUP_REMOVED lines=8> */
.L_x_13:
[----:B------:R-:W1:Y:S01]  /*4b80*/  SYNCS.PHASECHK.TRANS64.TRYWAIT P2, [UR12+0x7010], RZ ;  /* 0x007010ffff0075a7 */ /* 0x000e62000804110c */
[----:B------:R-:W-:Y:S01]  /*4b90*/  SHF.L.U32 R37, R24, 0x1f, RZ ;  /* 0x0000001f18257819 */ /* 0x000fe200000006ff */
[----:B-1----:R-:W-:Y:S06]  /*4ba0*/  @!P2 BRA `(.L_x_14) ;  /* 0x0000003c00f4a947 */ /* 0x002fec0003800000 */
.L_x_23:
[----:B------:R-:W-:Y:S01]  /*4bb0*/  BAR.SYNC.DEFER_BLOCKING 0x0 ;  /* 0x0000000000007b1d */ /* 0x000fe20000010000 */
[----:B------:R-:W-:-:S04]  /*4bc0*/  IMAD.WIDE R38, R3, 0x2, R108 ;  /* 0x0000000203267825 */ /* 0x000fc800078e026c */
[----:B------:R-:W-:Y:S01]  /*4bd0*/  IMAD.WIDE R50, R3, 0x2, R104 ;  /* 0x0000000203327825 */ /* 0x000fe200078e0268 */
[----:B------:R-:W1:Y:S01]  /*4be0*/  LDTM.x32 R4, tmem[UR14+0x40] ;  /* 0x0000400e000479ee */ /* 0x000e6200082c0000 */
[----:B------:R-:W1:Y:S01]  /*4bf0*/  @!P1 SYNCS.CCTL.IV [UR12+0x7010] ;  /* 0x00701000ff0099b1 */ /* 0x000e62000800000c */
[----:B------:R-:W-:Y:S01]  /*4c00*/  NOP ;  /* 0x0000000000007918 */ /* 0x000fe20000000000 */
[----:B-1----:R-:W1:Y:S02]  /*4c10*/  SYNCS.PHASECHK.TRANS64.TRYWAIT P2, [UR15], R37 ;  /* 0x00000025ff0075a7 */ /* 0x002e64000804110f */
[----:B-1----:R-:W-:Y:S05]  /*4c20*/  @!P2 BRA `(.L_x_15) ;  /* 0x0000003c00e0a947 */ /* 0x002fea0003800000 */
.L_x_24:
[C---:B------:R-:W-:Y:S01]  /*4c30*/  IMAD.WIDE R48, R3.reuse, 0x2, R100 ;  /* 0x0000000203307825 */ /* 0x040fe200078e0264 */
[----:B------:R-:W2:Y:S03]  /*4c40*/  LDG.E.U16 R37, desc[UR34][R38.64] ;  /* 0x0000002226257981 */ /* 0x000ea6000c1e1500 */
[C---:B------:R-:W-:Y:S01]  /*4c50*/  IMAD.WIDE R46, R3.reuse, 0x2, R96 ;  /* 0x00000002032e7825 */ /* 0x040fe200078e0260 */
[----:B------:R-:W3:Y:S03]  /*4c60*/  LDG.E.U16 R51, desc[UR34][R50.64] ;  /* 0x0000002232337981 */ /* 0x000ee6000c1e1500 */
[C---:B------:R-:W-:Y:S01]  /*4c70*/  IMAD.WIDE R44, R3.reuse, 0x2, R92 ;  /* 0x00000002032c7825 */ /* 0x040fe200078e025c */
[----:B------:R-:W4:Y:S03]  /*4c80*/  LDG.E.U16 R49, desc[UR34][R48.64] ;  /* 0x0000002230317981 */ /* 0x000f26000c1e1500 */
[C---:B------:R-:W-:Y:S01]  /*4c90*/  IMAD.WIDE R58, R3.reuse, 0x2, R88 ;  /* 0x00000002033a7825 */ /* 0x040fe200078e0258 */
[----:B------:R-:W5:Y:S03]  /*4ca0*/  LDG.E.U16 R47, desc[UR34][R46.64] ;  /* 0x000000222e2f7981 */ /* 0x000f66000c1e1500 */
[C---:B------:R-:W-:Y:S01]  /*4cb0*/  IMAD.WIDE R60, R3.reuse, 0x2, R84 ;  /* 0x00000002033c7825 */ /* 0x040fe200078e0254 */
[----:B------:R1:W2:Y:S03]  /*4cc0*/  LDG.E.U16 R45, desc[UR34][R44.64] ;  /* 0x000000222c2d7981 */ /* 0x0002a6000c1e1500 */
[C---:B------:R-:W-:Y:S01]  /*4cd0*/  IMAD.WIDE R62, R3.reuse, 0x2, R80 ;  /* 0x00000002033e7825 */ /* 0x040fe200078e0250 */
[----:B------:R-:W2:Y:S03]  /*4ce0*/  LDG.E.U16 R43, desc[UR34][R58.64] ;  /* 0x000000223a2b7981 */ /* 0x000ea6000c1e1500 */
        /* <DEDUP_REMOVED lines=13> */
[----:B------:R0:W2:Y:S03]  /*4dc0*/  LDG.E.U16 R42, desc[UR34][R52.64] ;  /* 0x00000022342a7981 */ /* 0x0000a6000c1e1500 */
[----:B------:R-:W-:Y:S01]  /*4dd0*/  IMAD.WIDE R56, R3, 0x2, R98 ;  /* 0x0000000203387825 */ /* 0x000fe200078e0262 */
[----:B------:R0:W2:Y:S04]  /*4de0*/  LDG.E.U16 R40, desc[UR34][R54.64] ;  /* 0x0000002236287981 */ /* 0x0000a8000c1e1500 */
[----:B------:R-:W2:Y:S04]  /*4df0*/  LDG.E.U16 R38, desc[UR34][R56.64] ;  /* 0x0000002238267981 */ /* 0x000ea8000c1e1500 */
[----:B------:R-:W2:Y:S01]  /*4e00*/  LDG.E.U16 R154, desc[UR34][R154.64] ;  /* 0x000000229a9a7981 */ /* 0x000ea2000c1e1500 */
[----:B-1----:R-:W-:Y:S01]  /*4e10*/  FMUL R44, R4, UR47 ;  /* 0x0000002f042c7c20 */ /* 0x002fe20008400000 */
[----:B0-----:R-:W-:Y:S01]  /*4e20*/  FMUL R53, R5, UR47 ;  /* 0x0000002f05357c20 */ /* 0x001fe20008400000 */
[----:B------:R-:W-:Y:S01]  /*4e30*/  FMUL R46, R6, UR47 ;  /* 0x0000002f062e7c20 */ /* 0x000fe20008400000 */
[----:B------:R-:W-:Y:S01]  /*4e40*/  FMUL R48, R7, UR47 ;  /* 0x0000002f07307c20 */ /* 0x000fe20008400000 */
[----:B------:R-:W-:-:S03]  /*4e50*/  FMUL R55, R8, UR47 ;  /* 0x0000002f08377c20 */ /* 0x000fc60008400000 */
[----:B------:R-:W-:Y:S01]  /*4e60*/  FMNMX3 R46, R44, R53, R46, !PT ;  /* 0x000000352c2e7276 */ /* 0x000fe2000780002e */
[----:B------:R-:W-:Y:S01]  /*4e70*/  FMUL R44, R9, UR47 ;  /* 0x0000002f092c7c20 */ /* 0x000fe20008400000 */
[----:B------:R-:W-:Y:S02]  /*4e80*/  FMUL R53, R10, UR47 ;  /* 0x0000002f0a357c20 */ /* 0x000fe40008400000 */
[----:B------:R-:W-:Y:S01]  /*4e90*/  FMNMX3 R48, R46, R48, R55, !PT ;  /* 0x000000302e307276 */ /* 0x000fe20007800037 */
[----:B------:R-:W-:Y:S01]  /*4ea0*/  FMUL R46, R11, UR47 ;  /* 0x0000002f0b2e7c20 */ /* 0x000fe20008400000 */
[----:B------:R-:W-:Y:S02]  /*4eb0*/  FMUL R55, R12, UR47 ;  /* 0x0000002f0c377c20 */ /* 0x000fe40008400000 */
[----:B------:R-:W-:Y:S01]  /*4ec0*/  FMNMX3 R48, R48, R44, R53, !PT ;  /* 0x0000002c30307276 */ /* 0x000fe20007800035 */
[----:B------:R-:W-:Y:S01]  /*4ed0*/  FMUL R44, R13, UR47 ;  /* 0x0000002f0d2c7c20 */ /* 0x000fe20008400000 */
[----:B------:R-:W-:-:S02]  /*4ee0*/  FMUL R53, R14, UR47 ;  /* 0x0000002f0e357c20 */ /* 0x000fc40008400000 */
        /* <DEDUP_REMOVED lines=31> */
[----:B------:R-:W-:-:S03]  /*50e0*/  FMUL R71, R35, UR47 ;  /* 0x0000002f23477c20 */ /* 0x000fc60008400000 */
[----:B------:R-:W-:-:S04]  /*50f0*/  FMNMX3 R44, R46, R44, R53, !PT ;  /* 0x0000002c2e2c7276 */ /* 0x000fc80007800035 */
[----:B------:R-:W-:-:S05]  /*5100*/  FMNMX3 R71, R44, R71, R36, !PT ;  /* 0x000000472c477276 */ /* 0x000fca0007800024 */
[--C-:B------:R-:W-:Y:S01]  /*5110*/  FFMA R4, R4, UR47, -R71.reuse ;  /* 0x0000002f04047c23 */ /* 0x100fe20008000847 */
[--C-:B------:R-:W-:Y:S01]  /*5120*/  FFMA R5, R5, UR47, -R71.reuse ;  /* 0x0000002f05057c23 */ /* 0x100fe20008000847 */
[--C-:B------:R-:W-:Y:S02]  /*5130*/  FFMA R6, R6, UR47, -R71.reuse ;  /* 0x0000002f06067c23 */ /* 0x100fe40008000847 */
[----:B------:R-:W-:Y:S01]  /*5140*/  FMUL R4, R4, 1.4426950216293334961 ;  /* 0x3fb8aa3b04047820 */ /* 0x000fe20000400000 */
[----:B------:R-:W-:Y:S01]  /*5150*/  FMUL R5, R5, 1.4426950216293334961 ;  /* 0x3fb8aa3b05057820 */ /* 0x000fe20000400000 */
[----:B------:R-:W-:Y:S01]  /*5160*/  FMUL R6, R6, 1.4426950216293334961 ;  /* 0x3fb8aa3b06067820 */ /* 0x000fe20000400000 */
[--C-:B------:R-:W-:Y:S01]  /*5170*/  FFMA R7, R7, UR47, -R71.reuse ;  /* 0x0000002f07077c23 */ /* 0x100fe20008000847 */
[----:B------:R-:W-:Y:S02]  /*5180*/  FFMA R8, R8, UR47, -R71 ;  /* 0x0000002f08087c23 */ /* 0x000fe40008000847 */
[----:B------:R-:W-:Y:S01]  /*5190*/  MUFU.EX2 R4, R4 ;  /* 0x0000000400047308 */ /* 0x000fe20000000800 */
[----:B------:R-:W-:Y:S01]  /*51a0*/  FMUL R7, R7, 1.4426950216293334961 ;  /* 0x3fb8aa3b07077820 */ /* 0x000fe20000400000 */
[----:B------:R-:W-:-:S06]  /*51b0*/  FMUL R8, R8, 1.4426950216293334961 ;  /* 0x3fb8aa3b08087820 */ /* 0x000fcc0000400000 */
[----:B------:R-:W0:Y:S01]  /*51c0*/  MUFU.EX2 R5, R5 ;  /* 0x0000000500057308 */ /* 0x000e220000000800 */
[--C-:B------:R-:W-:Y:S01]  /*51d0*/  FFMA R9, R9, UR47, -R71.reuse ;  /* 0x0000002f09097c23 */ /* 0x100fe20008000847 */
[----:B------:R-:W-:-:S06]  /*51e0*/  FFMA R20, R20, UR47, -R71 ;  /* 0x0000002f14147c23 */ /* 0x000fcc0008000847 */
[----:B------:R-:W1:Y:S01]  /*51f0*/  MUFU.EX2 R6, R6 ;  /* 0x0000000600067308 */ /* 0x000e620000000800 */
[----:B------:R-:W-:Y:S01]  /*5200*/  FMUL R9, R9, 1.4426950216293334961 ;  /* 0x3fb8aa3b09097820 */ /* 0x000fe20000400000 */
[--C-:B------:R-:W-:Y:S01]  /*5210*/  FFMA R10, R10, UR47, -R71.reuse ;  /* 0x0000002f0a0a7c23 */ /* 0x100fe20008000847 */
[--C-:B------:R-:W-:Y:S01]  /*5220*/  FFMA R21, R21, UR47, -R71.reuse ;  /* 0x0000002f15157c23 */ /* 0x100fe20008000847 */
[----:B------:R-:W-:-:S04]  /*5230*/  FFMA R22, R22, UR47, -R71 ;  /* 0x0000002f16167c23 */ /* 0x000fc80008000847 */
[----:B------:R-:W1:Y:S01]  /*5240*/  MUFU.EX2 R7, R7 ;  /* 0x0000000700077308 */ /* 0x000e620000000800 */
[--C-:B------:R-:W-:Y:S01]  /*5250*/  FFMA R23, R23, UR47, -R71.reuse ;  /* 0x0000002f17177c23 */ /* 0x100fe20008000847 */
[--C-:B------:R-:W-:Y:S01]  /*5260*/  FFMA R24, R24, UR47, -R71.reuse ;  /* 0x0000002f18187c23 */ /* 0x100fe20008000847 */
[----:B------:R-:W-:Y:S01]  /*5270*/  FMUL R53, R20, 1.4426950216293334961 ;  /* 0x3fb8aa3b14357820 */ /* 0x000fe20000400000 */
[----:B------:R-:W-:Y:S01]  /*5280*/  FMUL R10, R10, 1.4426950216293334961 ;  /* 0x3fb8aa3b0a0a7820 */ /* 0x000fe20000400000 */
[----:B------:R-:W-:Y:S01]  /*5290*/  FFMA R11, R11, UR47, -R71 ;  /* 0x0000002f0b0b7c23 */ /* 0x000fe20008000847 */
[----:B------:R-:W-:Y:S02]  /*52a0*/  FMUL R20, R21, 1.4426950216293334961 ;  /* 0x3fb8aa3b15147820 */ /* 0x000fe40000400000 */
[----:B------:R-:W1:Y:S01]  /*52b0*/  MUFU.EX2 R8, R8 ;  /* 0x0000000800087308 */ /* 0x000e620000000800 */
[----:B------:R-:W-:Y:S01]  /*52c0*/  FMUL R21, R22, 1.4426950216293334961 ;  /* 0x3fb8aa3b16157820 */ /* 0x000fe20000400000 */
[----:B------:R-:W-:Y:S01]  /*52d0*/  FMUL R22, R23, 1.4426950216293334961 ;  /* 0x3fb8aa3b17167820 */ /* 0x000fe20000400000 */
[----:B------:R-:W-:Y:S01]  /*52e0*/  FMUL R24, R24, 1.4426950216293334961 ;  /* 0x3fb8aa3b18187820 */ /* 0x000fe20000400000 */
[----:B0-----:R-:W-:Y:S01]  /*52f0*/  FADD R23, R4, R5 ;  /* 0x0000000504177221 */ /* 0x001fe20000000000 */
[----:B------:R-:W-:Y:S01]  /*5300*/  FMUL R11, R11, 1.4426950216293334961 ;  /* 0x3fb8aa3b0b0b7820 */ /* 0x000fe20000400000 */
[----:B------:R-:W-:-:S02]  /*5310*/  FFMA R12, R12, UR47, -R71 ;  /* 0x0000002f0c0c7c23 */ /* 0x000fc40008000847 */
[----:B------:R-:W0:Y:S01]  /*5320*/  MUFU.EX2 R9, R9 ;  /* 0x0000000900097308 */ /* 0x000e220000000800 */
[----:B------:R-:W-:Y:S01]  /*5330*/  FFMA R13, R13, UR47, -R71 ;  /* 0x0000002f0d0d7c23 */ /* 0x000fe20008000847 */
[----:B------:R-:W-:-:S06]  /*5340*/  FMUL R12, R12, 1.4426950216293334961 ;  /* 0x3fb8aa3b0c0c7820 */ /* 0x000fcc0000400000 */
[----:B------:R-:W0:Y:S01]  /*5350*/  MUFU.EX2 R10, R10 ;  /* 0x0000000a000a7308 */ /* 0x000e220000000800 */
[----:B------:R-:W-:Y:S01]  /*5360*/  FMUL R13, R13, 1.4426950216293334961 ;  /* 0x3fb8aa3b0d0d7820 */ /* 0x000fe20000400000 */
[----:B------:R-:W-:-:S06]  /*5370*/  FFMA R14, R14, UR47, -R71 ;  /* 0x0000002f0e0e7c23 */ /* 0x000fcc0008000847 */
[----:B------:R1:W-:Y:S02]  /*5380*/  MUFU.EX2 R146, R24 ;  /* 0x0000001800927308 */ /* 0x0003e40000000800 */
[----:B-1----:R-:W-:-:S06]  /*5390*/  FADD R24, R6, R23 ;  /* 0x0000001706187221 */ /* 0x002fcc0000000000 */
[----:B------:R-:W1:Y:S01]  /*53a0*/  MUFU.EX2 R11, R11 ;  /* 0x0000000b000b7308 */ /* 0x000e620000000800 */
[----:B------:R-:W-:Y:S01]  /*53b0*/  FADD R23, R7, R24 ;  /* 0x0000001807177221 */ /* 0x000fe20000000000 */
[----:B------:R-:W-:Y:S01]  /*53c0*/  FMUL R14, R14, 1.4426950216293334961 ;  /* 0x3fb8aa3b0e0e7820 */ /* 0x000fe20000400000 */
[----:B------:R-:W-:Y:S02]  /*53d0*/  FFMA R15, R15, UR47, -R71 ;  /* 0x0000002f0f0f7c23 */ /* 0x000fe40008000847 */
[----:B------:R-:W-:-:S03]  /*53e0*/  FADD R24, R8, R23 ;  /* 0x0000001708187221 */ /* 0x000fc60000000000 */
[----:B------:R-:W1:Y:S01]  /*53f0*/  MUFU.EX2 R12, R12 ;  /* 0x0000000c000c7308 */ /* 0x000e620000000800 */
[----:B------:R-:W-:Y:S01]  /*5400*/  FMUL R15, R15, 1.4426950216293334961 ;  /* 0x3fb8aa3b0f0f7820 */ /* 0x000fe20000400000 */
[----:B------:R-:W-:Y:S01]  /*5410*/  FFMA R16, R16, UR47, -R71 ;  /* 0x0000002f10107c23 */ /* 0x000fe20008000847 */
[----:B0-----:R-:W-:-:S05]  /*5420*/  FADD R23, R9, R24 ;  /* 0x0000001809177221 */ /* 0x001fca0000000000 */
[----:B------:R-:W0:Y:S01]  /*5430*/  MUFU.EX2 R13, R13 ;  /* 0x0000000d000d7308 */ /* 0x000e220000000800 */
[----:B------:R-:W-:Y:S01]  /*5440*/  FADD R24, R10, R23 ;  /* 0x000000170a187221 */ /* 0x000fe20000000000 */
[----:B------:R-:W-:Y:S01]  /*5450*/  FMUL R16, R16, 1.4426950216293334961 ;  /* 0x3fb8aa3b10107820 */ /* 0x000fe20000400000 */
[----:B------:R-:W-:-:S05]  /*5460*/  FFMA R17, R17, UR47, -R71 ;  /* 0x0000002f11117c23 */ /* 0x000fca0008000847 */
[----:B------:R-:W0:Y:S01]  /*5470*/  MUFU.EX2 R14, R14 ;  /* 0x0000000e000e7308 */ /* 0x000e220000000800 */
[----:B-1----:R-:W-:Y:S01]  /*5480*/  FADD R23, R11, R24 ;  /* 0x000000180b177221 */ /* 0x002fe20000000000 */
[----:B------:R-:W-:Y:S01]  /*5490*/  FMUL R17, R17, 1.4426950216293334961 ;  /* 0x3fb8aa3b11117820 */ /* 0x000fe20000400000 */
[----:B------:R-:W-:-:S05]  /*54a0*/  FFMA R18, R18, UR47, -R71 ;  /* 0x0000002f12127c23 */ /* 0x000fca0008000847 */
[----:B------:R-:W1:Y:S01]  /*54b0*/  MUFU.EX2 R15, R15 ;  /* 0x0000000f000f7308 */ /* 0x000e620000000800 */
[----:B------:R-:W-:Y:S01]  /*54c0*/  FADD R24, R12, R23 ;  /* 0x000000170c187221 */ /* 0x000fe20000000000 */
[----:B------:R-:W-:Y:S01]  /*54d0*/  FMUL R18, R18, 1.4426950216293334961 ;  /* 0x3fb8aa3b12127820 */ /* 0x000fe20000400000 */
[----:B------:R-:W-:-:S05]  /*54e0*/  FFMA R19, R19, UR47, -R71 ;  /* 0x0000002f13137c23 */ /* 0x000fca0008000847 */
[----:B------:R-:W1:Y:S01]  /*54f0*/  MUFU.EX2 R16, R16 ;  /* 0x0000001000107308 */ /* 0x000e620000000800 */
[----:B0-----:R-:W-:Y:S01]  /*5500*/  FADD R23, R13, R24 ;  /* 0x000000180d177221 */ /* 0x001fe20000000000 */
[----:B------:R-:W-:-:S06]  /*5510*/  FMUL R19, R19, 1.4426950216293334961 ;  /* 0x3fb8aa3b13137820 */ /* 0x000fcc0000400000 */
[----:B------:R-:W0:Y:S01]  /*5520*/  MUFU.EX2 R17, R17 ;  /* 0x0000001100117308 */ /* 0x000e220000000800 */
[----:B------:R-:W-:Y:S01]  /*5530*/  FADD R24, R14, R23 ;  /* 0x000000170e187221 */ /* 0x000fe20000000000 */
[--C-:B------:R-:W-:Y:S01]  /*5540*/  FFMA R25, R25, UR47, -R71.reuse ;  /* 0x0000002f19197c23 */ /* 0x100fe20008000847 */
[--C-:B------:R-:W-:Y:S01]  /*5550*/  FFMA R26, R26, UR47, -R71.reuse ;  /* 0x0000002f1a1a7c23 */ /* 0x100fe20008000847 */
[--C-:B------:R-:W-:Y:S01]  /*5560*/  FFMA R27, R27, UR47, -R71.reuse ;  /* 0x0000002f1b1b7c23 */ /* 0x100fe20008000847 */
[----:B------:R-:W-:-:S03]  /*5570*/  FFMA R28, R28, UR47, -R71 ;  /* 0x0000002f1c1c7c23 */ /* 0x000fc60008000847 */
[----:B------:R-:W0:Y:S01]  /*5580*/  MUFU.EX2 R18, R18 ;  /* 0x0000001200127308 */ /* 0x000e220000000800 */
[--C-:B------:R-:W-:Y:S01]  /*5590*/  FFMA R29, R29, UR47, -R71.reuse ;  /* 0x0000002f1d1d7c23 */ /* 0x100fe20008000847 */
[--C-:B------:R-:W-:Y:S01]  /*55a0*/  FFMA R30, R30, UR47, -R71.reuse ;  /* 0x0000002f1e1e7c23 */ /* 0x100fe20008000847 */
[--C-:B------:R-:W-:Y:S01]  /*55b0*/  FFMA R31, R31, UR47, -R71.reuse ;  /* 0x0000002f1f1f7c23 */ /* 0x100fe20008000847 */
[--C-:B------:R-:W-:Y:S01]  /*55c0*/  FFMA R32, R32, UR47, -R71.reuse ;  /* 0x0000002f20207c23 */ /* 0x100fe20008000847 */
        /* <DEDUP_REMOVED lines=16> */
[----:B------:R-:W1:Y:S01]  /*56d0*/  MUFU.EX2 R53, R53 ;  /* 0x0000003500357308 */ /* 0x000e620000000800 */
[----:B------:R-:W-:-:S04]  /*56e0*/  FADD R24, R16, R23 ;  /* 0x0000001710187221 */ /* 0x000fc80000000000 */
[----:B0-----:R-:W-:-:S03]  /*56f0*/  FADD R23, R17, R24 ;  /* 0x0000001811177221 */ /* 0x001fc60000000000 */
[----:B------:R-:W0:Y:S01]  /*5700*/  MUFU.EX2 R20, R20 ;  /* 0x0000001400147308 */ /* 0x000e220000000800 */
[----:B------:R-:W-:-:S07]  /*5710*/  FADD R24, R18, R23 ;  /* 0x0000001712187221 */ /* 0x000fce0000000000 */
[----:B------:R-:W-:Y:S08]  /*5720*/  MUFU.EX2 R21, R21 ;  /* 0x0000001500157308 */ /* 0x000ff00000000800 */
[----:B------:R-:W0:Y:S08]  /*5730*/  MUFU.EX2 R22, R22 ;  /* 0x0000001600167308 */ /* 0x000e300000000800 */
[----:B------:R-:W0:Y:S08]  /*5740*/  MUFU.EX2 R149, R25 ;  /* 0x0000001900957308 */ /* 0x000e300000000800 */
[----:B------:R-:W-:Y:S08]  /*5750*/  MUFU.EX2 R150, R26 ;  /* 0x0000001a00967308 */ /* 0x000ff00000000800 */
        /* <DEDUP_REMOVED lines=8> */
[----:B------:R-:W0:Y:S01]  /*57e0*/  MUFU.EX2 R144, R35 ;  /* 0x0000002300907308 */ /* 0x000e220000000800 */
[----:B------:R-:W-:Y:S01]  /*57f0*/  FADD R24, R19, R24 ;  /* 0x0000001813187221 */ /* 0x000fe20000000000 */
[----:B------:R-:W-:-:S02]  /*5800*/  F2FP.F16.F32.PACK_AB R4, R5, R4 ;  /* 0x000000040504723e */ /* 0x000fc400000000ff */
[----:B------:R-:W-:Y:S01]  /*5810*/  F2FP.F16.F32.PACK_AB R5, R7, R6 ;  /* 0x000000060705723e */ /* 0x000fe200000000ff */
[----:B-1----:R-:W-:Y:S01]  /*5820*/  FADD R23, R53, R24 ;  /* 0x0000001835177221 */ /* 0x002fe20000000000 */
[----:B------:R-:W-:Y:S02]  /*5830*/  F2FP.F16.F32.PACK_AB R6, R9, R8 ;  /* 0x000000080906723e */ /* 0x000fe400000000ff */
[----:B------:R-:W-:Y:S02]  /*5840*/  F2FP.F16.F32.PACK_AB R7, R11, R10 ;  /* 0x0000000a0b07723e */ /* 0x000fe400000000ff */
[----:B------:R-:W-:Y:S02]  /*5850*/  F2FP.F16.F32.PACK_AB R8, R13, R12 ;  /* 0x0000000c0d08723e */ /* 0x000fe400000000ff */
[----:B------:R-:W-:Y:S02]  /*5860*/  F2FP.F16.F32.PACK_AB R9, R15, R14 ;  /* 0x0000000e0f09723e */ /* 0x000fe400000000ff */
[----:B------:R-:W-:-:S02]  /*5870*/  F2FP.F16.F32.PACK_AB R10, R17, R16 ;  /* 0x00000010110a723e */ /* 0x000fc400000000ff */
[----:B------:R-:W-:Y:S02]  /*5880*/  F2FP.F16.F32.PACK_AB R11, R19, R18 ;  /* 0x00000012130b723e */ /* 0x000fe400000000ff */
[C---:B0-----:R-:W-:Y:S01]  /*5890*/  F2FP.F16.F32.PACK_AB R12, R20.reuse, R53 ;  /* 0x00000035140c723e */ /* 0x041fe200000000ff */
[----:B------:R-:W-:Y:S01]  /*58a0*/  FADD R20, R20, R23 ;  /* 0x0000001714147221 */ /* 0x000fe20000000000 */
[----:B------:R-:W-:Y:S02]  /*58b0*/  F2FP.F16.F32.PACK_AB R13, R22, R21 ;  /* 0x00000015160d723e */ /* 0x000fe400000000ff */
[----:B------:R-:W-:Y:S02]  /*58c0*/  F2FP.F16.F32.PACK_AB R14, R149, R146 ;  /* 0x00000092950e723e */ /* 0x000fe400000000ff */
[----:B------:R-:W-:Y:S02]  /*58d0*/  F2FP.F16.F32.PACK_AB R15, R151, R150 ;  /* 0x00000096970f723e */ /* 0x000fe400000000ff */
[----:B------:R-:W-:-:S02]  /*58e0*/  F2FP.F16.F32.PACK_AB R16, R77, R148 ;  /* 0x000000944d10723e */ /* 0x000fc400000000ff */
[----:B------:R-:W-:Y:S02]  /*58f0*/  F2FP.F16.F32.PACK_AB R17, R135, R134 ;  /* 0x000000868711723e */ /* 0x000fe400000000ff */
[----:B------:R-:W-:Y:S02]  /*5900*/  F2FP.F16.F32.PACK_AB R18, R141, R140 ;  /* 0x0000008c8d12723e */ /* 0x000fe400000000ff */
[----:B------:R-:W-:Y:S01]  /*5910*/  F2FP.F16.F32.PACK_AB R19, R144, R145 ;  /* 0x000000919013723e */ /* 0x000fe200000000ff */
[----:B------:R-:W-:-:S03]  /*5920*/  FADD R21, R21, R20 ;  /* 0x0000001415157221 */ /* 0x000fc60000000000 */
[----:B------:R0:W-:Y:S01]  /*5930*/  STTM.x16 tmem[UR14+0x60], R4 ;  /* 0x00006004000079ed */ /* 0x0001e2000824000e */
[----:B--2---:R-:W-:Y:S01]  /*5940*/  STS.U16 [R70+UR12+0x6000], R37 ;  /* 0x0060002546007988 */ /* 0x004fe2000800040c */
[----:B------:R-:W-:-:S03]  /*5950*/  FADD R153, R22, R21 ;  /* 0x0000001516997221 */ /* 0x000fc60000000000 */
[----:B---3--:R-:W-:Y:S04]  /*5960*/  STS.U16 [R70+UR12+0x6200], R51 ;  /* 0x0062003346007988 */ /* 0x008fe8000800040c */
[----:B----4-:R-:W-:Y:S04]  /*5970*/  STS.U16 [R70+UR12+0x6400], R49 ;  /* 0x0064003146007988 */ /* 0x010fe8000800040c */
[----:B-----5:R-:W-:Y:S04]  /*5980*/  STS.U16 [R70+UR12+0x6600], R47 ;  /* 0x0066002f46007988 */ /* 0x020fe8000800040c */
[----:B------:R-:W-:Y:S04]  /*5990*/  STS.U16 [R70+UR12+0x6800], R45 ;  /* 0x0068002d46007988 */ /* 0x000fe8000800040c */
[----:B------:R-:W-:Y:S04]  /*59a0*/  STS.U16 [R70+UR12+0x6a00], R43 ;  /* 0x006a002b46007988 */ /* 0x000fe8000800040c */
[----:B------:R-:W-:Y:S04]  /*59b0*/  STS.U16 [R70+UR12+0x6c00], R41 ;  /* 0x006c002946007988 */ /* 0x000fe8000800040c */
[----:B------:R-:W-:Y:S04]  /*59c0*/  STS.U16 [R70+UR12+0x6e00], R39 ;  /* 0x006e002746007988 */ /* 0x000fe8000800040c */
[----:B------:R-:W-:Y:S01]  /*59d0*/  STS.U16 [R69+UR12+0x6100], R42 ;  /* 0x0061002a45007988 */ /* 0x000fe2000800040c */
[----:B0-----:R-:W-:-:S03]  /*59e0*/  FADD R4, -R71, R36 ;  /* 0x0000002447047221 */ /* 0x001fc60000000100 */
[----:B------:R-:W-:Y:S04]  /*59f0*/  STS.U16 [R69+UR12+0x6300], R40 ;  /* 0x0063002845007988 */ /* 0x000fe8000800040c */
[----:B------:R0:W-:Y:S01]  /*5a00*/  STS.U16 [R69+UR12+0x6500], R38 ;  /* 0x0065002645007988 */ /* 0x0001e2000800040c */
[----:B------:R-:W-:-:S03]  /*5a10*/  FMUL R147, R4, 1.4426950216293334961 ;  /* 0x3fb8aa3b04937820 */ /* 0x000fc60000400000 */
[----:B------:R1:W-:Y:S04]  /*5a20*/  STS.U16 [R69+UR12+0x6700], R160 ;  /* 0x006700a045007988 */ /* 0x0003e8000800040c */
[----:B------:R1:W-:Y:S04]  /*5a30*/  STS.U16 [R69+UR12+0x6900], R158 ;  /* 0x0069009e45007988 */ /* 0x0003e8000800040c */
[----:B------:R1:W-:Y:S04]  /*5a40*/  STS.U16 [R69+UR12+0x6b00], R152 ;  /* 0x006b009845007988 */ /* 0x0003e8000800040c */
[----:B------:R1:W-:Y:S04]  /*5a50*/  STS.U16 [R69+UR12+0x6d00], R156 ;  /* 0x006d009c45007988 */ /* 0x0003e8000800040c */
[----:B------:R1:W-:Y:S01]  /*5a60*/  STS.U16 [R69+UR12+0x6f00], R154 ;  /* 0x006f009a45007988 */ /* 0x0003e2000800040c */
[----:B------:R-:W2:Y:S02]  /*5a70*/  FENCE.VIEW.ASYNC.T ;  /* 0x00000000000073c6 */ /* 0x000ea40000000200 */
[----:B--2---:R-:W-:Y:S06]  /*5a80*/  BAR.SYNC.DEFER_BLOCKING 0x0 ;  /* 0x0000000000007b1d */ /* 0x004fec0000010000 */
[----:B0-----:R-:W0:Y:S01]  /*5a90*/  LDTM.x64 R4, tmem[UR14] ;  /* 0x0000000e000479ee */ /* 0x001e220008340000 */
[----:B------:R-:W0:Y:S01]  /*5aa0*/  MUFU.EX2 R147, R147 ;  /* 0x0000009300937308 */ /* 0x000e220000000800 */
[----:B------:R-:W-:Y:S01]  /*5ab0*/  NOP ;  /* 0x0000000000007918 */ /* 0x000fe20000000000 */
[C---:B0-----:R-:W-:Y:S01]  /*5ac0*/  FMUL R4, R147.reuse, R4 ;  /* 0x0000000493047220 */ /* 0x041fe20000400000 */
        /* <DEDUP_REMOVED lines=63> */
[----:B------:R1:W-:Y:S01]  /*5ec0*/  STTM.x64 tmem[UR14], R4 ;  /* 0x00000004000079ed */ /* 0x0003e2000834000e */
[----:B------:R-:W0:Y:S02]  /*5ed0*/  FENCE.VIEW.ASYNC.T ;  /* 0x00000000000073c6 */ /* 0x000e240000000200 */
[----:B0-----:R-:W-:Y:S01]  /*5ee0*/  BAR.SYNC.DEFER_BLOCKING 0x0 ;  /* 0x0000000000007b1d */ /* 0x001fe20000010000 */
[----:B------:R-:W-:-:S04]  /*5ef0*/  FADD R146, R146, R153 ;  /* 0x0000009992927221 */ /* 0x000fc80000000000 */
[----:B------:R-:W-:-:S04]  /*5f00*/  FADD R149, R149, R146 ;  /* 0x0000009295957221 */ /* 0x000fc80000000000 */
[----:B------:R-:W-:Y:S01]  /*5f10*/  FADD R150, R150, R149 ;  /* 0x0000009596967221 */ /* 0x000fe20000000000 */
[----:B------:R0:W-:Y:S06]  /*5f20*/  MEMBAR.ALL.CTA ;  /* 0x0000000000007992 */ /* 0x0001ec0000008000 */
[----:B0-----:R-:W0:Y:S01]  /*5f30*/  FENCE.VIEW.ASYNC.S ;  /* 0x00000000000073c6 */ /* 0x001e220000000000 */
[----:B------:R-:W-:-:S04]  /*5f40*/  FADD R151, R151, R150 ;  /* 0x0000009697977221 */ /* 0x000fc80000000000 */
[----:B------:R-:W-:-:S04]  /*5f50*/  FADD R146, R148, R151 ;  /* 0x0000009794927221 */ /* 0x000fc80000000000 */
[----:B------:R-:W-:-:S04]  /*5f60*/  FADD R77, R77, R146 ;  /* 0x000000924d4d7221 */ /* 0x000fc80000000000 */
[----:B------:R-:W-:-:S04]  /*5f70*/  FADD R134, R134, R77 ;  /* 0x0000004d86867221 */ /* 0x000fc80000000000 */
[----:B------:R-:W-:-:S04]  /*5f80*/  FADD R135, R135, R134 ;  /* 0x0000008687877221 */ /* 0x000fc80000000000 */
[----:B------:R-:W-:-:S04]  /*5f90*/  FADD R140, R140, R135 ;  /* 0x000000878c8c7221 */ /* 0x000fc80000000000 */
[----:B------:R-:W-:Y:S01]  /*5fa0*/  FADD R140, R141, R140 ;  /* 0x0000008c8d8c7221 */ /* 0x000fe20000000000 */
[----:B------:R-:W-:-:S03]  /*5fb0*/  ULEA UR15, UR37, UR12, 0x3 ;  /* 0x0000000c250f7291 */ /* 0x000fc6000f8e18ff */
[----:B------:R-:W-:Y:S01]  /*5fc0*/  FADD R145, R145, R140 ;  /* 0x0000008c91917221 */ /* 0x000fe20000000000 */
[----:B------:R-:W-:-:S03]  /*5fd0*/  UIADD3 UR15, UPT, UPT, UR15, 0x7000, URZ ;  /* 0x000070000f0f7890 */ /* 0x000fc6000fffe0ff */
[----:B------:R-:W-:Y:S01]  /*5fe0*/  FADD R144, R144, R145 ;  /* 0x0000009190907221 */ /* 0x000fe20000000000 */
[----:B------:R-:W-:Y:S01]  /*5ff0*/  UMOV UR6, UR7 ;  /* 0x0000000700067c82 */ /* 0x000fe20008000000 */
[----:B0-----:R-:W-:Y:S06]  /*6000*/  BAR.SYNC.DEFER_BLOCKING 0x0 ;  /* 0x0000000000007b1d */ /* 0x001fec0000010000 */
[----:B------:R-:W-:Y:S05]  /*6010*/  BRA.U UP1, `(.L_x_16) ;  /* 0x0000000101387547 */ /* 0x000fea000b800000 */
[----:B------:R-:W-:Y:S01]  /*6020*/  UIADD3 UR30, UPT, UPT, UR13, 0x68, URZ ;  /* 0x000000680d1e7890 */ /* 0x000fe2000fffe0ff */
[----:B------:R-:W-:Y:S01]  /*6030*/  UMOV UR26, UR4 ;  /* 0x00000004001a7c82 */ /* 0x000fe20008000000 */
[----:B------:R-:W-:Y:S01]  /*6040*/  UMOV UR27, 0x80004020 ;  /* 0x80004020001b7882 */ /* 0x000fe20000000000 */
[----:B------:R-:W-:Y:S01]  /*6050*/  UMOV UR28, 0x0 ;  /* 0x00000000001c7882 */ /* 0x000fe20000000000 */
[----:B------:R-:W-:Y:S01]  /*6060*/  UMOV UR29, 0x8100010 ;  /* 0x08100010001d7882 */ /* 0x000fe20000000000 */
[----:B------:R-:W-:Y:S01]  /*6070*/  UMOV UR10, UR15 ;  /* 0x0000000f000a7c82 */ /* 0x000fe20008000000 */
[----:B------:R-:W-:Y:S01]  /*6080*/  UMOV UR11, URZ ;  /* 0x000000ff000b7c82 */ /* 0x000fe20008000000 */
[----:B------:R-:W-:Y:S01]  /*6090*/  UMOV UR32, 0x0 ;  /* 0x0000000000207882 */ /* 0x000fe20000000000 */
[----:B------:R-:W-:Y:S01]  /*60a0*/  UMOV UR33, 0x8100010 ;  /* 0x0810001000217882 */ /* 0x000fe20000000000 */
[----:B------:R0:W-:Y:S01]  /*60b0*/  UTCHMMA tmem[UR17], gdesc[UR26], tmem[UR13], tmem[UR28], idesc[UR29], UPT ;  /* 0x00ff1c1a110079ea */ /* 0x0001e2000b80000d */
[----:B------:R-:W-:Y:S01]  /*60c0*/  UMOV UR7, UR10 ;  /* 0x0000000a00077c82 */ /* 0x000fe20008000000 */
[----:B------:R0:W-:Y:S01]  /*60d0*/  UTCHMMA tmem[UR30], gdesc[UR24], tmem[UR13], tmem[UR32], idesc[UR33], UPT ;  /* 0x00ff20181e0079ea */ /* 0x0001e2000b80000d */
[----:B------:R0:W-:Y:S01]  /*60e0*/  UTCBAR [UR7], URZ ;  /* 0x000000ff070073e9 */ /* 0x0001e200080000ff */
[----:B------:R-:W-:-:S02]  /*60f0*/  NOP ;  /* 0x0000000000007918 */ /* 0x000fc40000000000 */
.L_x_16:
[----:B------:R-:W-:Y:S01]  /*6100*/  UIADD3 UR37, UPT, UPT, UR37, 0x1, URZ ;  /* 0x0000000125257890 */ /* 0x000fe2000fffe0ff */
[----:B------:R-:W-:Y:S01]  /*6110*/  FFMA R72, R147, R72, R144 ;  /* 0x0000004893487223 */ /* 0x000fe20000000090 */
[----:B------:R-:W-:Y:S01]  /*6120*/  UIADD3 UR8, UPT, UPT, UR8, 0x20, URZ ;  /* 0x0000002008087890 */ /* 0x000fe2000fffe0ff */
[----:B------:R-:W-:Y:S01]  /*6130*/  IADD3 R3, PT, PT, R3, UR36, RZ ;  /* 0x0000002403037c10 */ /* 0x000fe2000fffe0ff */
[----:B------:R-:W-:Y:S01]  /*6140*/  UISETP.GT.AND UP2, UPT, UR37, 0x1, UPT ;  /* 0x000000012500788c */ /* 0x000fe2000bf44270 */
[----:B------:R-:W-:Y:S02]  /*6150*/  IADD3 R73, PT, PT, R76, R73, RZ ;  /* 0x000000494c497210 */ /* 0x000fe40007ffe0ff */
[----:B-1----:R-:W-:Y:S01]  /*6160*/  MOV R24, UR6 ;  /* 0x0000000600187c02 */ /* 0x002fe20008000f00 */
[----:B0-----:R-:W-:Y:S01]  /*6170*/  USEL UR7, URZ, 0x1, !UP2 ;  /* 0x00000001ff077887 */ /* 0x001fe2000d000000 */
[----:B------:R-:W-:Y:S01]  /*6180*/  MOV R36, R71 ;  /* 0x0000004700247202 */ /* 0x000fe20000000f00 */
[----:B------:R-:W-:-:S02]  /*6190*/  USEL UR37, UR37, URZ, !UP2 ;  /* 0x000000ff25257287 */ /* 0x000fc4000d000000 */
[----:B------:R-:W-:Y:S02]  /*61a0*/  UISETP.GE.AND UP2, UPT, UR8, UR22, UPT ;  /* 0x000000160800728c */ /* 0x000fe4000bf46270 */
[----:B------:R-:W-:-:S07]  /*61b0*/  ULOP3.LUT UR7, UR6, UR7, URZ, 0x3c, !UPT ;  /* 0x0000000706077292 */ /* 0x000fce000f8e3cff */
[----:B------:R-:W-:Y:S05]  /*61c0*/  BRA.U !UP2, `(.L_x_17) ;  /* 0xffffffe50a2c7547 */ /* 0x000fea000b83ffff */
.L_x_12:
[----:B------:R-:W-:Y:S01]  /*61d0*/  MOV R75, R72 ;  /* 0x00000048004b7202 */ /* 0x000fe20000000f00 */
[----:B0-----:R-:W-:Y:S01]  /*61e0*/  HFMA2 R5, -RZ, RZ, 1.443359375, -0.2030029296875 ;  /* 0x3dc6b27fff057431 */ /* 0x001fe200000001ff */
[----:B------:R-:W0:Y:S02]  /*61f0*/  LDCU UR4, c[0x0][0x3f0] ;  /* 0x00007e00ff0477ac */ /* 0x000e240008000800 */
[C---:B------:R-:W-:Y:S01]  /*6200*/  FSETP.GEU.AND P5, PT, R75.reuse, 1.175494350822287508e-38, PT ;  /* 0x008000004b00780b */ /* 0x040fe20003fae000 */
[C---:B------:R-:W-:Y:S01]  /*6210*/  FMUL R2, R75.reuse, 8388608 ;  /* 0x4b0000004b027820 */ /* 0x040fe20000400000 */
[----:B------:R-:W-:-:S04]  /*6220*/  FSETP.GT.AND P3, PT, |R75|, 8.50705917302346158658e+37, PT ;  /* 0x7e8000004b00780b */ /* 0x000fc80003f64200 */
[----:B------:R-:W-:-:S04]  /*6230*/  FSEL R72, R2, R75, !P5 ;  /* 0x0000004b02487208 */ /* 0x000fc80006800000 */
[C---:B------:R-:W-:Y:S02]  /*6240*/  IADD3 R2, PT, PT, R72.reuse, -0x3f3504f3, RZ ;  /* 0xc0cafb0d48027810 */ /* 0x040fe40007ffe0ff */
[----:B------:R-:W-:Y:S02]  /*6250*/  ISETP.GE.U32.AND P2, PT, R72, 0x7f800000, PT ;  /* 0x7f8000004800780c */ /* 0x000fe40003f46070 */
[----:B------:R-:W-:Y:S01]  /*6260*/  LOP3.LUT R3, R2, 0xff800000, RZ, 0xc0, !PT ;  /* 0xff80000002037812 */ /* 0x000fe200078ec0ff */
[----:B0-----:R-:W-:-:S03]  /*6270*/  UISETP.GE.AND UP0, UPT, UR4, 0x1, UPT ;  /* 0x000000010400788c */ /* 0x001fc6000bf06270 */
[----:B------:R-:W-:-:S05]  /*6280*/  IADD3 R2, PT, PT, R72, -R3, RZ ;  /* 0x8000000348027210 */ /* 0x000fca0007ffe0ff */
[----:B------:R-:W-:-:S04]  /*6290*/  FADD R68, R2, -1 ;  /* 0xbf80000002447421 */ /* 0x000fc80000000000 */
[----:B------:R-:W-:-:S04]  /*62a0*/  FFMA.FTZ R5, R68, R5, -0.16845393180847167969 ;  /* 0xbe2c7f3044057423 */ /* 0x000fc80000010005 */
[----:B------:R-:W-:-:S04]  /*62b0*/  FFMA.FTZ R5, R68, R5, 0.1716887056827545166 ;  /* 0x3e2fcf2a44057423 */ /* 0x000fc80000010005 */
[----:B------:R-:W-:-:S04]  /*62c0*/  FFMA.FTZ R5, R68, R5, -0.17900948226451873779 ;  /* 0xbe374e4344057423 */ /* 0x000fc80000010005 */
[----:B------:R-:W-:-:S04]  /*62d0*/  FFMA.FTZ R5, R68, R5, 0.20512372255325317383 ;  /* 0x3e520bf444057423 */ /* 0x000fc80000010005 */
[----:B------:R-:W-:-:S04]  /*62e0*/  FFMA.FTZ R5, R68, R5, -0.24046532809734344482 ;  /* 0xbe763c8b44057423 */ /* 0x000fc80000010005 */
[----:B------:R-:W-:-:S04]  /*62f0*/  FFMA.FTZ R5, R68, R5, 0.28857114911079406738 ;  /* 0x3e93bf9944057423 */ /* 0x000fc80000010005 */
[----:B------:R-:W-:-:S04]  /*6300*/  FFMA.FTZ R5, R68, R5, -0.36067417263984680176 ;  /* 0xbeb8aa4944057423 */ /* 0x000fc80000010005 */
[----:B------:R-:W-:Y:S01]  /*6310*/  FFMA.FTZ R5, R68, R5, 0.48089820146560668945 ;  /* 0x3ef6384a44057423 */ /* 0x000fe20000010005 */
[----:B------:R-:W-:Y:S06]  /*6320*/  BRA.U !UP0, `(.L_x_18) ;  /* 0x0000000108107547 */ /* 0x000fec000b800000 */
[----:B------:R-:W-:-:S06]  /*6330*/  USHF.L.U32 UR6, UR6, 0x1f, URZ ;  /* 0x0000001f06067899 */ /* 0x000fcc00080006ff */
[----:B------:R-:W-:-:S04]  /*6340*/  MOV R2, UR6 ;  /* 0x0000000600027c02 */ /* 0x000fc80008000f00 */
[----:B------:R-:W0:Y:S02]  /*6350*/  SYNCS.PHASECHK.TRANS64.TRYWAIT P4, [UR15], R2 ;  /* 0x00000002ff0075a7 */ /* 0x000e24000808110f */
[----:B0-----:R-:W-:Y:S05]  /*6360*/  @!P4 BRA `(.L_x_19) ;  /* 0x00000028001cc947 */ /* 0x001fea0003800000 */
.L_x_18:
[----:B------:R-:W-:Y:S01]  /*6370*/  BAR.SYNC.DEFER_BLOCKING 0x0 ;  /* 0x0000000000007b1d */ /* 0x000fe20000010000 */
[----:B------:R-:W-:Y:S01]  /*6380*/  FSEL R2, RZ, -23, P5 ;  /* 0xc1b80000ff027808 */ /* 0x000fe20002800000 */
[C---:B------:R-:W-:Y:S01]  /*6390*/  FFMA.FTZ R69, R68.reuse, R5, -0.72134751081466674805 ;  /* 0xbf38aa3b44457423 */ /* 0x040fe20000010005 */
[C---:B------:R-:W-:Y:S01]  /*63a0*/  FSETP.GEU.AND P5, PT, |R75|.reuse, 1.175494350822287508e-38, PT ;  /* 0x008000004b00780b */ /* 0x040fe20003fae200 */
[----:B------:R-:W-:Y:S01]  /*63b0*/  @P3 FMUL R75, R75, 0.25 ;  /* 0x3e8000004b4b3820 */ /* 0x000fe20000400000 */
[----:B------:R-:W-:Y:S01]  /*63c0*/  I2FP.F32.S32 R3, R3 ;  /* 0x0000000300037245 */ /* 0x000fe20000201400 */
[----:B------:R-:W-:Y:S01]  /*63d0*/  FMUL R69, R68, R69 ;  /* 0x0000004544457220 */ /* 0x000fe20000400000 */
[----:B------:R-:W0:Y:S01]  /*63e0*/  LDCU.64 UR4, c[0x0][0x3e0] ;  /* 0x00007c00ff0477ac */ /* 0x000e220008000a00 */
[----:B------:R-:W-:Y:S02]  /*63f0*/  FSETP.NEU.AND P4, PT, R72, RZ, PT ;  /* 0x000000ff4800720b */ /* 0x000fe40003f8d000 */
[C---:B------:R-:W-:Y:S01]  /*6400*/  FMUL R69, R68.reuse, R69 ;  /* 0x0000004544457220 */ /* 0x040fe20000400000 */
[----:B------:R-:W-:Y:S01]  /*6410*/  FFMA.FTZ R2, R3, 1.1920928955078125e-07, R2 ;  /* 0x3400000003027823 */ /* 0x000fe20000010002 */
[----:B------:R-:W-:Y:S01]  /*6420*/  @P2 MOV R3, 0x7f800000 ;  /* 0x7f80000000032802 */ /* 0x000fe20000000f00 */
[----:B------:R-:W1:Y:S01]  /*6430*/  LDCU.64 UR6, c[0x0][0x3e0] ;  /* 0x00007c00ff0677ac */ /* 0x000e620008000a00 */
[----:B------:R-:W-:-:S02]  /*6440*/  FFMA.FTZ R69, R68, 1.4426950216293334961, R69 ;  /* 0x3fb8aa3b44457823 */ /* 0x000fc40000010045 */
[----:B------:R-:W-:Y:S02]  /*6450*/  @!P5 FMUL R75, R75, 16777216 ;  /* 0x4b8000004b4bd820 */ /* 0x000fe40000400000 */
[----:B------:R-:W-:Y:S01]  /*6460*/  FADD R70, R2, R69 ;  /* 0x0000004502467221 */ /* 0x000fe20000000000 */
[----:B------:R-:W-:Y:S01]  /*6470*/  @P2 FFMA.FTZ R70, R72, R3, +INF ;  /* 0x7f80000048462423 */ /* 0x000fe20000010003 */
[----:B------:R-:W2:Y:S01]  /*6480*/  MUFU.RCP R148, R75 ;  /* 0x0000004b00947308 */ /* 0x000ea20000001000 */
[----:B------:R-:W3:Y:S03]  /*6490*/  LDC.64 R68, c[0x0][0x398] ;  /* 0x0000e600ff447b82 */ /* 0x000ee60000000a00 */
[----:B------:R-:W-:Y:S01]  /*64a0*/  FSEL R70, R70, -INF , P4 ;  /* 0xff80000046467808 */ /* 0x000fe20002000000 */
[----:B0-----:R-:W-:Y:S01]  /*64b0*/  UIMAD UR4, UR9, UR4, URZ ;  /* 0x00000004090472a4 */ /* 0x001fe2000f8e02ff */
[----:B------:R-:W0:Y:S03]  /*64c0*/  @!P1 SYNCS.CCTL.IV [UR12+0x7000] ;  /* 0x00700000ff0099b1 */ /* 0x000e26000800000c */
[----:B0-----:R-:W-:Y:S01]  /*64d0*/  BAR.SYNC.DEFER_BLOCKING 0x0 ;  /* 0x0000000000007b1d */ /* 0x001fe20000010000 */
[----:B-1----:R-:W-:Y:S01]  /*64e0*/  UIMAD UR6, UR9, UR6, URZ ;  /* 0x00000006090672a4 */ /* 0x002fe2000f8e02ff */
[----:B------:R-:W-:Y:S01]  /*64f0*/  FFMA R149, R70, 0.69314718246459960938, R71 ;  /* 0x3f31721846957823 */ /* 0x000fe20000000047 */
[----:B------:R-:W-:-:S02]  /*6500*/  USHF.L.U32 UR8, UR4, 0x1, URZ ;  /* 0x0000000104087899 */ /* 0x000fc400080006ff */
[----:B------:R-:W-:-:S03]  /*6510*/  USHF.L.U32 UR10, UR6, 0x1, URZ ;  /* 0x00000001060a7899 */ /* 0x000fc600080006ff */
[----:B------:R-:W0:Y:S01]  /*6520*/  LDC R2, c[0x0][0x3e8] ;  /* 0x0000fa00ff027b82 */ /* 0x000e220000000800 */
[----:B------:R-:W1:Y:S07]  /*6530*/  LDTM.x64 R4, tmem[UR14] ;  /* 0x0000000e000479ee */ /* 0x000e6e0008340000 */
[----:B------:R-:W4:Y:S01]  /*6540*/  LDC.64 R72, c[0x0][0x398] ;  /* 0x0000e600ff487b82 */ /* 0x000f220000000a00 */
[----:B------:R-:W5:Y:S01]  /*6550*/  @!P1 SYNCS.CCTL.IV [UR12+0x7008] ;  /* 0x00700800ff0099b1 */ /* 0x000f62000800000c */
[----:B------:R-:W-:Y:S01]  /*6560*/  NOP ;  /* 0x0000000000007918 */ /* 0x000fe20000000000 */
[----:B0-----:R-:W-:-:S02]  /*6570*/  IMAD R70, R2, 0x22, RZ ;  /* 0x0000002202467824 */ /* 0x001fc400078e02ff */
[----:B-1----:R-:W-:Y:S01]  /*6580*/  @P3 FMUL R5, R5, 0.25 ;  /* 0x3e80000005053820 */ /* 0x002fe20000400000 */
[----:B------:R-:W-:Y:S01]  /*6590*/  @P3 FMUL R6, R6, 0.25 ;  /* 0x3e80000006063820 */ /* 0x000fe20000400000 */
[----:B------:R-:W-:Y:S01]  /*65a0*/  @P3 FMUL R9, R9, 0.25 ;  /* 0x3e80000009093820 */ /* 0x000fe20000400000 */
[----:B------:R-:W-:Y:S01]  /*65b0*/  @P3 FMUL R8, R8, 0.25 ;  /* 0x3e80000008083820 */ /* 0x000fe20000400000 */
[----:B------:R-:W-:Y:S01]  /*65c0*/  @!P5 FMUL R5, R5, 16777216 ;  /* 0x4b8000000505d820 */ /* 0x000fe20000400000 */
[----:B------:R-:W-:Y:S01]  /*65d0*/  @!P5 FMUL R6, R6, 16777216 ;  /* 0x4b8000000606d820 */ /* 0x000fe20000400000 */
[----:B------:R-:W-:Y:S01]  /*65e0*/  @P3 FMUL R4, R4, 0.25 ;  /* 0x3e80000004043820 */ /* 0x000fe20000400000 */
[----:B------:R-:W-:Y:S01]  /*65f0*/  @P3 FMUL R18, R18, 0.25 ;  /* 0x3e80000012123820 */ /* 0x000fe20000400000 */
[C---:B--2---:R-:W-:Y:S01]  /*6600*/  FMUL R75, R148.reuse, R5 ;  /* 0x00000005944b7220 */ /* 0x044fe20000400000 */
[----:B------:R-:W-:Y:S01]  /*6610*/  FMUL R76, R148, R6 ;  /* 0x00000006944c7220 */ /* 0x000fe20000400000 */
[----:B------:R-:W-:-:S02]  /*6620*/  IMAD R5, R0, UR5, RZ ;  /* 0x0000000500057c24 */ /* 0x000fc4000f8e02ff */
[----:B------:R-:W-:Y:S01]  /*6630*/  @!P5 FMUL R9, R9, 16777216 ;  /* 0x4b8000000909d820 */ /* 0x000fe20000400000 */
[----:B------:R-:W-:Y:S02]  /*6640*/  IMAD R6, R0, UR7, RZ ;  /* 0x0000000700067c24 */ /* 0x000fe4000f8e02ff */
[----:B------:R-:W-:Y:S01]  /*6650*/  @!P5 FMUL R8, R8, 16777216 ;  /* 0x4b8000000808d820 */ /* 0x000fe20000400000 */
[----:B------:R-:W-:Y:S01]  /*6660*/  @P3 FMUL R7, R7, 0.25 ;  /* 0x3e80000007073820 */ /* 0x000fe20000400000 */
        /* <DEDUP_REMOVED lines=57> */
[----:B------:R-:W-:Y:S01]  /*6a00*/  @!P5 FMUL R4, R4, 16777216 ;  /* 0x4b8000000404d820 */ /* 0x000fe20000400000 */
[----:B------:R-:W-:Y:S01]  /*6a10*/  @!P5 FMUL R18, R18, 16777216 ;  /* 0x4b8000001212d820 */ /* 0x000fe20000400000 */
[C---:B------:R-:W-:Y:S01]  /*6a20*/  FMUL R78, R148.reuse, R9 ;  /* 0x00000009944e7220 */ /* 0x040fe20000400000 */
[----:B------:R-:W-:Y:S01]  /*6a30*/  SHF.L.U32 R107, R5, 0x1, RZ ;  /* 0x00000001056b7819 */ /* 0x000fe200000006ff */
[----:B------:R-:W-:Y:S01]  /*6a40*/  FMUL R77, R148, R8 ;  /* 0x00000008944d7220 */ /* 0x000fe20000400000 */
[C---:B------:R-:W-:Y:S01]  /*6a50*/  SHF.L.U32 R9, R6.reuse, 0x1, RZ ;  /* 0x0000000106097819 */ /* 0x040fe200000006ff */
[----:B------:R-:W-:Y:S01]  /*6a60*/  IMAD.HI R8, R6, 0x2, RZ ;  /* 0x0000000206087827 */ /* 0x000fe200078e02ff */
[----:B------:R-:W-:-:S03]  /*6a70*/  UIMAD.WIDE UR4, UR4, 0x2, URZ ;  /* 0x00000002040478a5 */ /* 0x000fc6000f8e02ff */
[----:B------:R-:W-:Y:S01]  /*6a80*/  @!P5 FMUL R7, R7, 16777216 ;  /* 0x4b8000000707d820 */ /* 0x000fe20000400000 */
[----:B------:R-:W-:Y:S01]  /*6a90*/  UIMAD.WIDE UR6, UR6, 0x2, URZ ;  /* 0x00000002060678a5 */ /* 0x000fe2000f8e02ff */
[----:B------:R-:W-:-:S04]  /*6aa0*/  IMAD.HI R6, R5, 0x2, RZ ;  /* 0x0000000205067827 */ /* 0x000fc800078e02ff */
[----:B------:R-:W-:Y:S01]  /*6ab0*/  @!P5 FMUL R10, R10, 16777216 ;  /* 0x4b8000000a0ad820 */ /* 0x000fe20000400000 */
        /* <DEDUP_REMOVED lines=56> */
[C---:B------:R-:W-:Y:S01]  /*6e40*/  FMUL R74, R148.reuse, R4 ;  /* 0x00000004944a7220 */ /* 0x040fe20000400000 */
[C---:B------:R-:W-:Y:S01]  /*6e50*/  FMUL R115, R148.reuse, R18 ;  /* 0x0000001294737220 */ /* 0x040fe20000400000 */
[----:B---3--:R-:W-:Y:S01]  /*6e60*/  IADD3 R107, P2, P3, R107, UR8, R68 ;  /* 0x000000086b6b7c10 */ /* 0x008fe2000fb5e044 */
[C---:B------:R-:W-:Y:S01]  /*6e70*/  FMUL R7, R148.reuse, R7 ;  /* 0x0000000794077220 */ /* 0x040fe20000400000 */
[----:B----4-:R-:W-:Y:S01]  /*6e80*/  IADD3 R72, P5, P4, R9, UR10, R72 ;  /* 0x0000000a09487c10 */ /* 0x010fe2000fcbe048 */
[----:B------:R-:W-:Y:S01]  /*6e90*/  FMUL R127, R148, R46 ;  /* 0x0000002e947f7220 */ /* 0x000fe20000400000 */
[----:B------:R-:W-:Y:S01]  /*6ea0*/  SHF.L.U32 R18, R2, 0x1, RZ ;  /* 0x0000000102127819 */ /* 0x000fe200000006ff */
[----:B------:R-:W-:Y:S01]  /*6eb0*/  FMUL R129, R148, R48 ;  /* 0x0000003094817220 */ /* 0x000fe20000400000 */
[----:B------:R-:W-:Y:S01]  /*6ec0*/  IADD3.X R117, PT, PT, R6, UR5, R69, P2, P3 ;  /* 0x0000000506757c10 */ /* 0x000fe200097e6445 */
[----:B------:R-:W-:Y:S01]  /*6ed0*/  IMAD R46, R2, 0x6, RZ ;  /* 0x00000006022e7824 */ /* 0x000fe200078e02ff */
[----:B------:R-:W-:Y:S01]  /*6ee0*/  IADD3.X R73, PT, PT, R8, UR7, R73, P5, P4 ;  /* 0x0000000708497c10 */ /* 0x000fe2000afe8449 */
[----:B------:R-:W-:Y:S01]  /*6ef0*/  IMAD R48, R2, 0xa, RZ ;  /* 0x0000000a02307824 */ /* 0x000fe200078e02ff */
[----:B------:R-:W-:Y:S01]  /*6f00*/  F2FP.F16.F32.PACK_AB R74, R75, R74 ;  /* 0x0000004a4b4a723e */ /* 0x000fe200000000ff */
[----:B------:R-:W-:Y:S01]  /*6f10*/  FMUL R119, R148, R38 ;  /* 0x0000002694777220 */ /* 0x000fe20000400000 */
[-C--:B------:R-:W-:Y:S01]  /*6f20*/  IADD3 R6, P2, PT, R18, R107.reuse, RZ ;  /* 0x0000006b12067210 */ /* 0x080fe20007f5e0ff */
[----:B------:R-:W-:Y:S01]  /*6f30*/  FMUL R121, R148, R40 ;  /* 0x0000002894797220 */ /* 0x000fe20000400000 */
[----:B------:R-:W-:Y:S01]  /*6f40*/  LEA R8, P3, R2, R107, 0x2 ;  /* 0x0000006b02087211 */ /* 0x000fe200078610ff */
[C---:B------:R-:W-:Y:S01]  /*6f50*/  FMUL R125, R148.reuse, R44 ;  /* 0x0000002c947d7220 */ /* 0x040fe20000400000 */
[----:B------:R-:W-:Y:S01]  /*6f60*/  F2FP.F16.F32.PACK_AB R76, R7, R76 ;  /* 0x0000004c074c723e */ /* 0x000fe200000000ff */
[----:B------:R-:W-:Y:S01]  /*6f70*/  FMUL R3, R148, R36 ;  /* 0x0000002494037220 */ /* 0x000fe20000400000 */
[-C--:B------:R-:W-:Y:S01]  /*6f80*/  LEA.HI.X.SX32 R7, R2, R117.reuse, 0x1, P2 ;  /* 0x0000007502077211 */ /* 0x080fe200010f0eff */
[----:B------:R-:W-:Y:S01]  /*6f90*/  FMUL R123, R148, R42 ;  /* 0x0000002a947b7220 */ /* 0x000fe20000400000 */
[----:B------:R-:W-:Y:S01]  /*6fa0*/  PRMT R5, R74, 0x7632, R5 ;  /* 0x000076324a057816 */ /* 0x000fe20000000005 */
[----:B------:R-:W-:Y:S01]  /*6fb0*/  STG.E.U16 desc[UR34][R72.64], R74 ;  /* 0x0000004a48007986 */ /* 0x000fe2000c101522 */
[----:B------:R-:W-:Y:S01]  /*6fc0*/  LEA.HI.X.SX32 R9, R18, R117, 0x1, P3 ;  /* 0x0000007512097211 */ /* 0x000fe200018f0eff */
[----:B------:R-:W-:Y:S01]  /*6fd0*/  FMUL R4, R148, R19 ;  /* 0x0000001394047220 */ /* 0x000fe20000400000 */
[-C--:B------:R-:W-:Y:S01]  /*6fe0*/  LEA R40, R2, R2.reuse, 0x1 ;  /* 0x0000000202287211 */ /* 0x080fe200078e08ff */
[----:B------:R-:W-:Y:S01]  /*6ff0*/  STG.E.U16 desc[UR34][R6.64], R5 ;  /* 0x0000000506007986 */ /* 0x000fe2000c101522 */
[----:B------:R-:W-:Y:S01]  /*7000*/  IADD3 R18, P1, PT, R46, R107, RZ ;  /* 0x0000006b2e127210 */ /* 0x000fe20007f3e0ff */
[----:B------:R-:W-:Y:S01]  /*7010*/  FMUL R120, R148, R39 ;  /* 0x0000002794787220 */ /* 0x000fe20000400000 */
[----:B------:R-:W-:Y:S01]  /*7020*/  LEA R44, R2, R2, 0x2 ;  /* 0x00000002022c7211 */ /* 0x000fe200078e10ff */
[----:B------:R0:W-:Y:S01]  /*7030*/  STG.E.U16 desc[UR34][R8.64], R76 ;  /* 0x0000004c08007986 */ /* 0x0001e2000c101522 */
[----:B------:R-:W-:Y:S01]  /*7040*/  IADD3 R38, P3, PT, R48, R107, RZ ;  /* 0x0000006b30267210 */ /* 0x000fe20007f7e0ff */
[----:B------:R-:W-:Y:S01]  /*7050*/  FMUL R118, R148, R37 ;  /* 0x0000002594767220 */ /* 0x000fe20000400000 */
[----:B------:R-:W-:Y:S01]  /*7060*/  SHF.L.U32 R42, R2, 0x2, RZ ;  /* 0x00000002022a7819 */ /* 0x000fe200000006ff */
[----:B------:R-:W-:Y:S01]  /*7070*/  FMUL R10, R148, R10 ;  /* 0x0000000a940a7220 */ /* 0x000fe20000400000 */
[----:B------:R-:W-:Y:S01]  /*7080*/  LEA R36, P2, R2, R107, 0x3 ;  /* 0x0000006b02247211 */ /* 0x000fe200078418ff */
[----:B------:R-:W-:Y:S01]  /*7090*/  FMUL R11, R148, R11 ;  /* 0x0000000b940b7220 */ /* 0x000fe20000400000 */
[----:B------:R-:W-:Y:S01]  /*70a0*/  F2FP.F16.F32.PACK_AB R77, R78, R77 ;  /* 0x0000004d4e4d723e */ /* 0x000fe200000000ff */
[----:B------:R-:W-:Y:S01]  /*70b0*/  FMUL R12, R148, R12 ;  /* 0x0000000c940c7220 */ /* 0x000fe20000400000 */
[----:B------:R-:W-:Y:S01]  /*70c0*/  LEA.HI.X.SX32 R19, R40, R117, 0x1, P1 ;  /* 0x0000007528137211 */ /* 0x000fe200008f0eff */
[----:B------:R-:W-:Y:S01]  /*70d0*/  FMUL R13, R148, R13 ;  /* 0x0000000d940d7220 */ /* 0x000fe20000400000 */
[-C--:B------:R-:W-:Y:S01]  /*70e0*/  LEA.HI.X.SX32 R39, R44, R117.reuse, 0x1, P3 ;  /* 0x000000752c277211 */ /* 0x080fe200018f0eff */
[----:B------:R-:W-:Y:S01]  /*70f0*/  FMUL R133, R148, R52 ;  /* 0x0000003494857220 */ /* 0x000fe20000400000 */
[----:B0-----:R-:W-:Y:S01]  /*7100*/  PRMT R9, R76, 0x7632, R9 ;  /* 0x000076324c097816 */ /* 0x001fe20000000009 */
[----:B------:R-:W-:Y:S01]  /*7110*/  IMAD R44, R2, 0xc, RZ ;  /* 0x0000000c022c7824 */ /* 0x000fe200078e02ff */
[----:B------:R-:W-:Y:S01]  /*7120*/  LEA.HI.X.SX32 R37, R42, R117, 0x1, P2 ;  /* 0x000000752a257211 */ /* 0x000fe200010f0eff */
[----:B------:R-:W-:Y:S01]  /*7130*/  IMAD R52, R2, 0xe, RZ ;  /* 0x0000000e02347824 */ /* 0x000fe200078e02ff */
[----:B------:R-:W-:Y:S01]  /*7140*/  PRMT R7, R77, 0x7632, R7 ;  /* 0x000076324d077816 */ /* 0x000fe20000000007 */
[----:B------:R0:W-:Y:S01]  /*7150*/  STG.E.U16 desc[UR34][R18.64], R9 ;  /* 0x0000000912007986 */ /* 0x0001e2000c101522 */
[----:B------:R-:W-:Y:S01]  /*7160*/  F2FP.F16.F32.PACK_AB R5, R11, R10 ;  /* 0x0000000a0b05723e */ /* 0x000fe200000000ff */
[----:B------:R-:W-:Y:S01]  /*7170*/  FMUL R14, R148, R14 ;  /* 0x0000000e940e7220 */ /* 0x000fe20000400000 */
[-C--:B------:R-:W-:Y:S01]  /*7180*/  IADD3 R6, P1, PT, R44, R107.reuse, RZ ;  /* 0x0000006b2c067210 */ /* 0x080fe20007f3e0ff */
[----:B------:R1:W-:Y:S01]  /*7190*/  STG.E.U16 desc[UR34][R36.64], R77 ;  /* 0x0000004d24007986 */ /* 0x0003e2000c101522 */
[----:B------:R-:W-:Y:S01]  /*71a0*/  IADD3 R8, P2, PT, R52, R107, RZ ;  /* 0x0000006b34087210 */ /* 0x000fe20007f5e0ff */
[----:B------:R-:W-:Y:S01]  /*71b0*/  FMUL R15, R148, R15 ;  /* 0x0000000f940f7220 */ /* 0x000fe20000400000 */
[C---:B------:R-:W-:Y:S01]  /*71c0*/  SHF.L.U32 R40, R2.reuse, 0x3, RZ ;  /* 0x0000000302287819 */ /* 0x040fe200000006ff */
[----:B------:R2:W-:Y:S01]  /*71d0*/  STG.E.U16 desc[UR34][R38.64], R7 ;  /* 0x0000000726007986 */ /* 0x0005e2000c101522 */
[C---:B------:R-:W-:Y:S01]  /*71e0*/  LEA R10, P3, R2.reuse, R107, 0x4 ;  /* 0x0000006b020a7211 */ /* 0x040fe200078620ff */
[----:B------:R-:W-:-:S02]  /*71f0*/  IMAD R42, R2, 0x14, RZ ;  /* 0x00000014022a7824 */ /* 0x000fc400078e02ff */
[----:B------:R-:W-:Y:S01]  /*7200*/  FMUL R131, R148, R50 ;  /* 0x0000003294837220 */ /* 0x000fe20000400000 */
[----:B0-----:R-:W-:Y:S01]  /*7210*/  F2FP.F16.F32.PACK_AB R19, R13, R12 ;  /* 0x0000000c0d13723e */ /* 0x001fe200000000ff */
[C---:B------:R-:W-:Y:S01]  /*7220*/  IMAD R50, R2.reuse, 0x18, RZ ;  /* 0x0000001802327824 */ /* 0x040fe200078e02ff */
[----:B------:R-:W-:Y:S01]  /*7230*/  LEA R12, R2, -R2, 0x3 ;  /* 0x80000002020c7211 */ /* 0x000fe200078e18ff */
[C---:B------:R-:W-:Y:S01]  /*7240*/  FMUL R16, R148.reuse, R16 ;  /* 0x0000001094107220 */ /* 0x040fe20000400000 */
[C---:B------:R-:W-:Y:S01]  /*7250*/  PRMT R13, R5.reuse, 0x7610, R13 ;  /* 0x00007610050d7816 */ /* 0x040fe2000000000d */
[----:B------:R-:W-:Y:S01]  /*7260*/  FMUL R17, R148, R17 ;  /* 0x0000001194117220 */ /* 0x000fe20000400000 */
[-C--:B------:R-:W-:Y:S01]  /*7270*/  LEA.HI.X.SX32 R9, R12, R117.reuse, 0x1, P2 ;  /* 0x000000750c097211 */ /* 0x080fe200010f0eff */
[----:B-1----:R-:W-:Y:S01]  /*7280*/  IMAD R36, R2, 0xb, RZ ;  /* 0x0000000b02247824 */ /* 0x002fe200078e02ff */
[----:B--2---:R-:W-:Y:S01]  /*7290*/  LEA.HI.X.SX32 R7, R46, R117, 0x1, P1 ;  /* 0x000000752e077211 */ /* 0x004fe200008f0eff */
[C---:B------:R-:W-:Y:S01]  /*72a0*/  IMAD R38, R2.reuse, 0x12, RZ ;  /* 0x0000001202267824 */ /* 0x040fe200078e02ff */
[----:B------:R-:W-:Y:S01]  /*72b0*/  PRMT R37, R5, 0x7632, R37 ;  /* 0x0000763205257816 */ /* 0x000fe20000000025 */
[C---:B------:R-:W-:Y:S01]  /*72c0*/  IMAD R46, R2.reuse, 0x16, RZ ;  /* 0x00000016022e7824 */ /* 0x040fe200078e02ff */
[----:B------:R-:W-:Y:S01]  /*72d0*/  LEA R18, R2, R2, 0x3 ;  /* 0x0000000202127211 */ /* 0x000fe200078e18ff */
[----:B------:R0:W-:Y:S01]  /*72e0*/  STG.E.U16 desc[UR34][R6.64], R13 ;  /* 0x0000000d06007986 */ /* 0x0001e2000c101522 */
[----:B------:R-:W-:Y:S01]  /*72f0*/  IADD3 R12, P1, PT, R38, R107, RZ ;  /* 0x0000006b260c7210 */ /* 0x000fe20007f3e0ff */
[----:B------:R-:W-:Y:S01]  /*7300*/  FMUL R135, R148, R54 ;  /* 0x0000003694877220 */ /* 0x000fe20000400000 */
[----:B------:R-:W-:Y:S01]  /*7310*/  LEA.HI.X.SX32 R11, R40, R117, 0x1, P3 ;  /* 0x00000075280b7211 */ /* 0x000fe200018f0eff */
[----:B------:R1:W-:Y:S01]  /*7320*/  STG.E.U16 desc[UR34][R8.64], R37 ;  /* 0x0000002508007986 */ /* 0x0003e2000c101522 */
[----:B------:R-:W-:Y:S01]  /*7330*/  F2FP.F16.F32.PACK_AB R5, R15, R14 ;  /* 0x0000000e0f05723e */ /* 0x000fe200000000ff */
[----:B------:R-:W-:Y:S01]  /*7340*/  IMAD R54, R2, 0x1a, RZ ;  /* 0x0000001a02367824 */ /* 0x000fe200078e02ff */
[----:B------:R-:W-:Y:S01]  /*7350*/  IADD3 R14, P2, PT, R42, R107, RZ ;  /* 0x0000006b2a0e7210 */ /* 0x000fe20007f5e0ff */
[----:B------:R2:W-:Y:S01]  /*7360*/  STG.E.U16 desc[UR34][R10.64], R19 ;  /* 0x000000130a007986 */ /* 0x0005e2000c101522 */
[----:B------:R-:W-:Y:S01]  /*7370*/  F2FP.F16.F32.PACK_AB R17, R17, R16 ;  /* 0x000000101111723e */ /* 0x000fe200000000ff */
[----:B------:R-:W-:Y:S01]  /*7380*/  FMUL R143, R148, R62 ;  /* 0x0000003e948f7220 */ /* 0x000fe20000400000 */
[-C--:B------:R-:W-:Y:S01]  /*7390*/  LEA.HI.X.SX32 R15, R48, R117.reuse, 0x1, P2 ;  /* 0x00000075300f7211 */ /* 0x080fe200010f0eff */
[----:B------:R-:W-:Y:S01]  /*73a0*/  IMAD R16, R2, 0xd, RZ ;  /* 0x0000000d02107824 */ /* 0x000fe200078e02ff */
[----:B0-----:R-:W-:Y:S01]  /*73b0*/  LEA.HI.X.SX32 R13, R18, R117, 0x1, P1 ;  /* 0x00000075120d7211 */ /* 0x001fe200008f0eff */
[----:B------:R-:W-:Y:S01]  /*73c0*/  IMAD R62, R2, 0x1e, RZ ;  /* 0x0000001e023e7824 */ /* 0x000fe200078e02ff */
[-C--:B------:R-:W-:Y:S01]  /*73d0*/  IADD3 R6, P3, PT, R46, R107.reuse, RZ ;  /* 0x0000006b2e067210 */ /* 0x080fe20007f7e0ff */
[C---:B------:R-:W-:Y:S01]  /*73e0*/  IMAD R74, R2.reuse, 0x24, RZ ;  /* 0x00000024024a7824 */ /* 0x040fe200078e02ff */
[----:B-1----:R-:W-:Y:S01]  /*73f0*/  PRMT R9, R19, 0x7632, R9 ;  /* 0x0000763213097816 */ /* 0x002fe20000000009 */
[----:B------:R-:W-:Y:S01]  /*7400*/  IMAD R82, R2, 0x28, RZ ;  /* 0x0000002802527824 */ /* 0x000fe200078e02ff */
[----:B------:R-:W-:Y:S01]  /*7410*/  IADD3 R8, P1, PT, R50, R107, RZ ;  /* 0x0000006b32087210 */ /* 0x000fe20007f3e0ff */
[----:B------:R-:W-:Y:S01]  /*7420*/  IMAD R78, R2, 0x26, RZ ;  /* 0x00000026024e7824 */ /* 0x000fe200078e02ff */
[----:B------:R-:W-:Y:S01]  /*7430*/  LEA.HI.X.SX32 R7, R36, R117, 0x1, P3 ;  /* 0x0000007524077211 */ /* 0x000fe200018f0eff */
[----:B------:R0:W-:Y:S01]  /*7440*/  STG.E.U16 desc[UR34][R12.64], R9 ;  /* 0x000000090c007986 */ /* 0x0001e2000c101522 */
[----:B--2---:R-:W-:Y:S01]  /*7450*/  PRMT R11, R5, 0x7632, R11 ;  /* 0x00007632050b7816 */ /* 0x004fe2000000000b */
[----:B------:R-:W-:Y:S01]  /*7460*/  FMUL R139, R148, R58 ;  /* 0x0000003a948b7220 */ /* 0x000fe20000400000 */
[----:B------:R-:W-:Y:S01]  /*7470*/  IADD3 R10, P2, PT, R54, R107, RZ ;  /* 0x0000006b360a7210 */ /* 0x000fe20007f5e0ff */
[----:B------:R1:W-:Y:S01]  /*7480*/  STG.E.U16 desc[UR34][R14.64], R5 ;  /* 0x000000050e007986 */ /* 0x0003e2000c101522 */
[CC--:B------:R-:W-:Y:S01]  /*7490*/  LEA R36, R2.reuse, R2.reuse, 0x4 ;  /* 0x0000000202247211 */ /* 0x0c0fe200078e20ff */
[C---:B------:R-:W-:Y:S01]  /*74a0*/  IMAD R86, R2.reuse, 0x2a, RZ ;  /* 0x0000002a02567824 */ /* 0x040fe200078e02ff */
[C---:B------:R-:W-:Y:S01]  /*74b0*/  SHF.L.U32 R18, R2.reuse, 0x4, RZ ;  /* 0x0000000402127819 */ /* 0x040fe200000006ff */
[----:B------:R2:W-:Y:S01]  /*74c0*/  STG.E.U16 desc[UR34][R6.64], R11 ;  /* 0x0000000b06007986 */ /* 0x0005e2000c101522 */
[----:B------:R-:W-:Y:S01]  /*74d0*/  IMAD R58, R2, 0x1c, RZ ;  /* 0x0000001c023a7824 */ /* 0x000fe200078e02ff */
[----:B------:R-:W-:Y:S01]  /*74e0*/  F2FP.F16.F32.PACK_AB R115, R4, R115 ;  /* 0x000000730473723e */ /* 0x000fe200000000ff */
[----:B------:R-:W-:Y:S01]  /*74f0*/  IMAD R40, R2, 0x13, RZ ;  /* 0x0000001302287824 */ /* 0x000fe200078e02ff */
[----:B0-----:R-:W-:Y:S01]  /*7500*/  LEA.HI.X.SX32 R9, R44, R117, 0x1, P1 ;  /* 0x000000752c097211 */ /* 0x001fe200008f0eff */
[C---:B------:R-:W-:Y:S01]  /*7510*/  IMAD R94, R2.reuse, 0x2e, RZ ;  /* 0x0000002e025e7824 */ /* 0x040fe200078e02ff */
[CC--:B------:R-:W-:Y:S01]  /*7520*/  LEA R12, P5, R2.reuse, R107.reuse, 0x5 ;  /* 0x0000006b020c7211 */ /* 0x0c0fe200078a28ff */
[----:B------:R-:W-:Y:S01]  /*7530*/  IMAD R90, R2, 0x2c, RZ ;  /* 0x0000002c025a7824 */ /* 0x000fe200078e02ff */
[----:B-1----:R-:W-:Y:S01]  /*7540*/  IADD3 R14, P1, PT, R70, R107, RZ ;  /* 0x0000006b460e7210 */ /* 0x002fe20007f3e0ff */
[----:B------:R0:W-:Y:S01]  /*7550*/  STG.E.U16 desc[UR34][R8.64], R17 ;  /* 0x0000001108007986 */ /* 0x0001e2000c101522 */
[-C--:B------:R-:W-:Y:S01]  /*7560*/  LEA.HI.X.SX32 R13, R18, R117.reuse, 0x1, P5 ;  /* 0x00000075120d7211 */ /* 0x080fe200028f0eff */
[----:B------:R-:W-:Y:S01]  /*7570*/  IMAD R44, R2, 0x15, RZ ;  /* 0x00000015022c7824 */ /* 0x000fe200078e02ff */
[-C--:B--2---:R-:W-:Y:S01]  /*7580*/  LEA.HI.X.SX32 R11, R16, R117.reuse, 0x1, P2 ;  /* 0x00000075100b7211 */ /* 0x084fe200010f0eff */
[C---:B------:R-:W-:Y:S01]  /*7590*/  IMAD R48, R2.reuse, 0x17, RZ ;  /* 0x0000001702307824 */ /* 0x040fe200078e02ff */
[C---:B------:R-:W-:Y:S01]  /*75a0*/  LEA R16, R2.reuse, -R2, 0x4 ;  /* 0x8000000202107211 */ /* 0x040fe200078e20ff */
[----:B------:R-:W-:Y:S01]  /*75b0*/  IMAD R98, R2, 0x30, RZ ;  /* 0x0000003002627824 */ /* 0x000fe200078e02ff */
[----:B------:R-:W-:Y:S01]  /*75c0*/  LEA.HI.X.SX32 R15, R36, R117, 0x1, P1 ;  /* 0x00000075240f7211 */ /* 0x000fe200008f0eff */
[----:B------:R-:W-:Y:S01]  /*75d0*/  IMAD R106, R2, 0x34, RZ ;  /* 0x00000034026a7824 */ /* 0x000fe200078e02ff */
[-C--:B------:R-:W-:Y:S01]  /*75e0*/  IADD3 R36, P1, PT, R82, R107.reuse, RZ ;  /* 0x0000006b52247210 */ /* 0x080fe20007f3e0ff */
[----:B------:R-:W-:Y:S01]  /*75f0*/  IMAD R102, R2, 0x32, RZ ;  /* 0x0000003202667824 */ /* 0x000fe200078e02ff */
[----:B------:R-:W-:Y:S01]  /*7600*/  IADD3 R18, P5, PT, R78, R107, RZ ;  /* 0x0000006b4e127210 */ /* 0x000fe20007fbe0ff */
[----:B------:R-:W-:Y:S01]  /*7610*/  FMUL R124, R148, R43 ;  /* 0x0000002b947c7220 */ /* 0x000fe20000400000 */
[----:B0-----:R-:W-:Y:S01]  /*7620*/  IADD3 R8, P6, PT, R62, R107, RZ ;  /* 0x0000006b3e087210 */ /* 0x001fe20007fde0ff */
[----:B------:R-:W-:Y:S01]  /*7630*/  FMUL R122, R148, R41 ;  /* 0x00000029947a7220 */ /* 0x000fe20000400000 */
[----:B------:R-:W-:Y:S01]  /*7640*/  PRMT R6, R17, 0x7632, R6 ;  /* 0x0000763211067816 */ /* 0x000fe20000000006 */
[----:B------:R-:W-:Y:S01]  /*7650*/  IMAD R110, R2, 0x36, RZ ;  /* 0x00000036026e7824 */ /* 0x000fe200078e02ff */
[----:B------:R-:W-:Y:S01]  /*7660*/  LEA.HI.X.SX32 R9, R16, R117, 0x1, P6 ;  /* 0x0000007510097211 */ /* 0x000fe200030f0eff */
[----:B------:R-:W-:Y:S01]  /*7670*/  IMAD R150, R2, 0x3a, RZ ;  /* 0x0000003a02967824 */ /* 0x000fe200078e02ff */
[----:B------:R-:W-:Y:S01]  /*7680*/  IADD3 R16, P6, PT, R74, R107, RZ ;  /* 0x0000006b4a107210 */ /* 0x000fe20007fde0ff */
[----:B------:R-:W-:Y:S01]  /*7690*/  IMAD R114, R2, 0x38, RZ ;  /* 0x0000003802727824 */ /* 0x000fe200078e02ff */
[----:B------:R-:W-:Y:S01]  /*76a0*/  LEA.HI.X.SX32 R37, R42, R117, 0x1, P1 ;  /* 0x000000752a257211 */ /* 0x000fe200008f0eff */
[----:B------:R-:W-:Y:S01]  /*76b0*/  FMUL R126, R148, R45 ;  /* 0x0000002d947e7220 */ /* 0x000fe20000400000 */
[----:B------:R-:W-:Y:S01]  /*76c0*/  LEA.HI.X.SX32 R17, R38, R117, 0x1, P6 ;  /* 0x0000007526117211 */ /* 0x000fe200030f0eff */
[----:B------:R-:W-:Y:S01]  /*76d0*/  FMUL R137, R148, R56 ;  /* 0x0000003894897220 */ /* 0x000fe20000400000 */
[----:B------:R-:W-:Y:S01]  /*76e0*/  IADD3 R38, P6, PT, R86, R107, RZ ;  /* 0x0000006b56267210 */ /* 0x000fe20007fde0ff */
[----:B------:R-:W-:Y:S01]  /*76f0*/  FMUL R130, R148, R49 ;  /* 0x0000003194827220 */ /* 0x000fe20000400000 */
[----:B------:R-:W-:Y:S01]  /*7700*/  IADD3 R4, P3, PT, R58, R107, RZ ;  /* 0x0000006b3a047210 */ /* 0x000fe20007f7e0ff */
[----:B------:R-:W-:Y:S01]  /*7710*/  FMUL R141, R148, R60 ;  /* 0x0000003c948d7220 */ /* 0x000fe20000400000 */
[----:B------:R-:W-:Y:S01]  /*7720*/  LEA.HI.X.SX32 R19, R40, R117, 0x1, P5 ;  /* 0x0000007528137211 */ /* 0x000fe200028f0eff */
[----:B------:R-:W-:Y:S01]  /*7730*/  IMAD R56, R2, 0x1b, RZ ;  /* 0x0000001b02387824 */ /* 0x000fe200078e02ff */
[----:B------:R-:W-:Y:S01]  /*7740*/  IADD3 R42, P1, PT, R94, R107, RZ ;  /* 0x0000006b5e2a7210 */ /* 0x000fe20007f3e0ff */
[----:B------:R-:W-:Y:S01]  /*7750*/  FMUL R128, R148, R47 ;  /* 0x0000002f94807220 */ /* 0x000fe20000400000 */
[----:B------:R-:W-:Y:S01]  /*7760*/  IADD3 R40, P5, PT, R90, R107, RZ ;  /* 0x0000006b5a287210 */ /* 0x000fe20007fbe0ff */
[----:B------:R-:W-:Y:S01]  /*7770*/  IMAD R60, R2, 0x1d, RZ ;  /* 0x0000001d023c7824 */ /* 0x000fe200078e02ff */
[-C--:B------:R-:W-:Y:S01]  /*7780*/  LEA.HI.X.SX32 R39, R44, R117.reuse, 0x1, P6 ;  /* 0x000000752c277211 */ /* 0x080fe200030f0eff */
[----:B------:R-:W-:Y:S01]  /*7790*/  IMAD R152, R2, 0x3c, RZ ;  /* 0x0000003c02987824 */ /* 0x000fe200078e02ff */
[----:B------:R-:W-:Y:S01]  /*77a0*/  LEA.HI.X.SX32 R5, R52, R117, 0x1, P3 ;  /* 0x0000007534057211 */ /* 0x000fe200018f0eff */
[----:B------:R-:W-:Y:S01]  /*77b0*/  IMAD R52, R2, 0x19, RZ ;  /* 0x0000001902347824 */ /* 0x000fe200078e02ff */
[----:B------:R-:W-:Y:S01]  /*77c0*/  IADD3 R44, P6, PT, R98, R107, RZ ;  /* 0x0000006b622c7210 */ /* 0x000fe20007fde0ff */
[----:B------:R-:W-:Y:S01]  /*77d0*/  STG.E.U16 desc[UR34][R10.64], R6 ;  /* 0x000000060a007986 */ /* 0x000fe2000c101522 */
[-C--:B------:R-:W-:Y:S01]  /*77e0*/  LEA.HI.X.SX32 R43, R48, R117.reuse, 0x1, P1 ;  /* 0x00000075302b7211 */ /* 0x080fe200008f0eff */
[----:B------:R-:W-:Y:S01]  /*77f0*/  IMAD R154, R2, 0x3e, RZ ;  /* 0x0000003e029a7824 */ /* 0x000fe200078e02ff */
[----:B------:R-:W-:Y:S01]  /*7800*/  LEA.HI.X.SX32 R41, R46, R117, 0x1, P5 ;  /* 0x000000752e297211 */ /* 0x000fe200028f0eff */
[----:B------:R0:W-:Y:S01]  /*7810*/  STG.E.U16 desc[UR34][R4.64], R115 ;  /* 0x0000007304007986 */ /* 0x0001e2000c101522 */
[----:B------:R-:W-:Y:S01]  /*7820*/  IADD3 R48, P1, PT, R106, R107, RZ ;  /* 0x0000006b6a307210 */ /* 0x000fe20007f3e0ff */
[----:B------:R-:W-:Y:S01]  /*7830*/  FMUL R132, R148, R51 ;  /* 0x0000003394847220 */ /* 0x000fe20000400000 */
[----:B------:R-:W-:Y:S01]  /*7840*/  IADD3 R46, P5, PT, R102, R107, RZ ;  /* 0x0000006b662e7210 */ /* 0x000fe20007fbe0ff */
[----:B------:R-:W-:Y:S01]  /*7850*/  FMUL R136, R148, R55 ;  /* 0x0000003794887220 */ /* 0x000fe20000400000 */
[----:B------:R-:W-:Y:S01]  /*7860*/  LEA.HI.X.SX32 R45, R50, R117, 0x1, P6 ;  /* 0x00000075322d7211 */ /* 0x000fe200030f0eff */
[----:B------:R-:W-:Y:S01]  /*7870*/  FMUL R144, R148, R63 ;  /* 0x0000003f94907220 */ /* 0x000fe20000400000 */
[----:B------:R-:W-:Y:S01]  /*7880*/  IADD3 R50, P6, PT, R110, R107, RZ ;  /* 0x0000006b6e327210 */ /* 0x000fe20007fde0ff */
[----:B------:R-:W-:Y:S01]  /*7890*/  FMUL R134, R148, R53 ;  /* 0x0000003594867220 */ /* 0x000fe20000400000 */
[-C--:B------:R-:W-:Y:S01]  /*78a0*/  LEA.HI.X.SX32 R49, R54, R117.reuse, 0x1, P1 ;  /* 0x0000007536317211 */ /* 0x080fe200008f0eff */
[----:B------:R-:W-:Y:S01]  /*78b0*/  FMUL R147, R148, R66 ;  /* 0x0000004294937220 */ /* 0x000fe20000400000 */
[----:B------:R-:W-:Y:S01]  /*78c0*/  LEA.HI.X.SX32 R47, R52, R117, 0x1, P5 ;  /* 0x00000075342f7211 */ /* 0x000fe200028f0eff */
[----:B0-----:R-:W-:Y:S01]  /*78d0*/  IMAD R4, R2, 0x42, RZ ;  /* 0x0000004202047824 */ /* 0x001fe200078e02ff */
[-C--:B------:R-:W-:Y:S01]  /*78e0*/  IADD3 R54, P1, PT, R150, R107.reuse, RZ ;  /* 0x0000006b96367210 */ /* 0x080fe20007f3e0ff */
[----:B------:R-:W-:Y:S01]  /*78f0*/  IMAD R63, R2, 0x48, RZ ;  /* 0x00000048023f7824 */ /* 0x000fe200078e02ff */
[----:B------:R-:W-:Y:S01]  /*7900*/  IADD3 R52, P5, PT, R114, R107, RZ ;  /* 0x0000006b72347210 */ /* 0x000fe20007fbe0ff */
[----:B------:R-:W-:Y:S01]  /*7910*/  FMUL R145, R148, R64 ;  /* 0x0000004094917220 */ /* 0x000fe20000400000 */
[----:B------:R-:W-:Y:S01]  /*7920*/  LEA.HI.X.SX32 R51, R56, R117, 0x1, P6 ;  /* 0x0000007538337211 */ /* 0x000fe200030f0eff */
[----:B------:R-:W-:Y:S01]  /*7930*/  FMUL R146, R148, R65 ;  /* 0x0000004194927220 */ /* 0x000fe20000400000 */
[----:B------:R-:W-:Y:S01]  /*7940*/  IADD3 R56, P6, PT, R152, R107, RZ ;  /* 0x0000006b98387210 */ /* 0x000fe20007fde0ff */
[----:B------:R-:W-:Y:S01]  /*7950*/  IMAD R5, R2, 0x4c, RZ ;  /* 0x0000004c02057824 */ /* 0x000fe200078e02ff */
[----:B------:R-:W-:Y:S01]  /*7960*/  LEA.HI.X.SX32 R55, R60, R117, 0x1, P1 ;  /* 0x000000753c377211 */ /* 0x000fe200008f0eff */
[C---:B------:R-:W-:Y:S01]  /*7970*/  IMAD R65, R2.reuse, 0x4a, RZ ;  /* 0x0000004a02417824 */ /* 0x040fe200078e02ff */
[----:B------:R-:W-:Y:S01]  /*7980*/  SHF.L.U32 R66, R2, 0x5, RZ ;  /* 0x0000000502427819 */ /* 0x000fe200000006ff */
[----:B------:R-:W-:Y:S01]  /*7990*/  FMUL R138, R148, R57 ;  /* 0x00000039948a7220 */ /* 0x000fe20000400000 */
[----:B------:R-:W-:Y:S01]  /*79a0*/  LEA.HI.X.SX32 R53, R58, R117, 0x1, P5 ;  /* 0x000000753a357211 */ /* 0x000fe200028f0eff */
[C---:B------:R-:W-:Y:S01]  /*79b0*/  IMAD R6, R2.reuse, 0x44, RZ ;  /* 0x0000004402067824 */ /* 0x040fe200078e02ff */
[CC--:B------:R-:W-:Y:S01]  /*79c0*/  LEA R60, P1, R2.reuse, R107.reuse, 0x6 ;  /* 0x0000006b023c7211 */ /* 0x0c0fe200078230ff */
[C---:B------:R-:W-:Y:S01]  /*79d0*/  IMAD R10, R2.reuse, 0x46, RZ ;  /* 0x00000046020a7824 */ /* 0x040fe200078e02ff */
[CC--:B------:R-:W-:Y:S01]  /*79e0*/  LEA R64, R2.reuse, -R2.reuse, 0x5 ;  /* 0x8000000202407211 */ /* 0x0c0fe200078e28ff */
[----:B------:R-:W-:Y:S01]  /*79f0*/  IMAD R69, R2, 0x4e, RZ ;  /* 0x0000004e02457824 */ /* 0x000fe200078e02ff */
[----:B------:R-:W-:Y:S01]  /*7a00*/  IADD3 R58, P5, PT, R154, R107, RZ ;  /* 0x0000006b9a3a7210 */ /* 0x000fe20007fbe0ff */
[----:B------:R-:W-:Y:S01]  /*7a10*/  FMUL R142, R148, R61 ;  /* 0x0000003d948e7220 */ /* 0x000fe20000400000 */
[----:B------:R-:W-:Y:S01]  /*7a20*/  LEA R68, R2, R2, 0x5 ;  /* 0x0000000202447211 */ /* 0x000fe200078e28ff */
[----:B------:R-:W-:Y:S01]  /*7a30*/  FMUL R20, R148, R20 ;  /* 0x0000001494147220 */ /* 0x000fe20000400000 */
[----:B------:R-:W-:Y:S01]  /*7a40*/  IADD3 R4, P4, PT, R4, R107, RZ ;  /* 0x0000006b04047210 */ /* 0x000fe20007f9e0ff */
[----:B------:R-:W-:Y:S01]  /*7a50*/  FMUL R21, R148, R21 ;  /* 0x0000001594157220 */ /* 0x000fe20000400000 */
[----:B------:R-:W-:Y:S01]  /*7a60*/  LEA.HI.X.SX32 R57, R62, R117, 0x1, P6 ;  /* 0x000000753e397211 */ /* 0x000fe200030f0eff */
        /* <DEDUP_REMOVED lines=14> */
[----:B------:R-:W-:Y:S01]  /*7b50*/  FMUL R140, R148, R59 ;  /* 0x0000003b948c7220 */ /* 0x000fe20000400000 */
[----:B------:R-:W-:Y:S01]  /*7b60*/  IMAD R75, R2, 0x54, RZ ;  /* 0x00000054024b7824 */ /* 0x000fe200078e02ff */
[----:B------:R-:W-:Y:S01]  /*7b70*/  IADD3 R62, P6, PT, R63, R107, RZ ;  /* 0x0000006b3f3e7210 */ /* 0x000fe20007fde0ff */
[----:B------:R-:W-:Y:S01]  /*7b80*/  FMUL R148, R148, R67 ;  /* 0x0000004394947220 */ /* 0x000fe20000400000 */
[-C--:B------:R-:W-:Y:S01]  /*7b90*/  LEA.HI.X.SX32 R61, R66, R117.reuse, 0x1, P1 ;  /* 0x00000075423d7211 */ /* 0x080fe200008f0eff */
[----:B------:R-:W-:Y:S01]  /*7ba0*/  IMAD R76, R2, 0x25, RZ ;  /* 0x00000025024c7824 */ /* 0x000fe200078e02ff */
[----:B------:R-:W-:Y:S01]  /*7bb0*/  LEA.HI.X.SX32 R59, R64, R117, 0x1, P5 ;  /* 0x00000075403b7211 */ /* 0x000fe200028f0eff */
[C---:B------:R-:W-:Y:S01]  /*7bc0*/  IMAD R72, R2.reuse, 0x23, RZ ;  /* 0x0000002302487824 */ /* 0x040fe200078e02ff */
[-C--:B------:R-:W-:Y:S01]  /*7bd0*/  IADD3 R66, P1, PT, R5, R107.reuse, RZ ;  /* 0x0000006b05427210 */ /* 0x080fe20007f3e0ff */
[C---:B------:R-:W-:Y:S01]  /*7be0*/  IMAD R80, R2.reuse, 0x27, RZ ;  /* 0x0000002702507824 */ /* 0x040fe200078e02ff */
[----:B------:R-:W-:Y:S01]  /*7bf0*/  IADD3 R64, P5, PT, R65, R107, RZ ;  /* 0x0000006b41407210 */ /* 0x000fe20007fbe0ff */
[----:B------:R-:W-:Y:S01]  /*7c00*/  IMAD R67, R2, 0x56, RZ ;  /* 0x0000005602437824 */ /* 0x000fe200078e02ff */
[----:B------:R-:W-:Y:S01]  /*7c10*/  LEA.HI.X.SX32 R5, R68, R117, 0x1, P4 ;  /* 0x0000007544057211 */ /* 0x000fe200020f0eff */
[----:B------:R-:W-:Y:S01]  /*7c20*/  IMAD R71, R2, 0x50, RZ ;  /* 0x0000005002477824 */ /* 0x000fe200078e02ff */
[-C--:B------:R-:W-:Y:S01]  /*7c30*/  IADD3 R6, P3, PT, R6, R107.reuse, RZ ;  /* 0x0000006b06067210 */ /* 0x080fe20007f7e0ff */
[----:B------:R-:W-:Y:S01]  /*7c40*/  IMAD R73, R2, 0x52, RZ ;  /* 0x0000005202497824 */ /* 0x000fe200078e02ff */
[-C--:B------:R-:W-:Y:S01]  /*7c50*/  IADD3 R10, P2, PT, R10, R107.reuse, RZ ;  /* 0x0000006b0a0a7210 */ /* 0x080fe20007f5e0ff */
[C---:B------:R-:W-:Y:S01]  /*7c60*/  IMAD R81, R2.reuse, 0x5a, RZ ;  /* 0x0000005a02517824 */ /* 0x040fe200078e02ff */
[----:B------:R-:W-:Y:S01]  /*7c70*/  IADD3 R68, P4, PT, R69, R107, RZ ;  /* 0x0000006b45447210 */ /* 0x000fe20007f9e0ff */
[----:B------:R-:W-:Y:S01]  /*7c80*/  IMAD R79, R2, 0x58, RZ ;  /* 0x00000058024f7824 */ /* 0x000fe200078e02ff */
[----:B------:R-:W-:Y:S01]  /*7c90*/  LEA.HI.X.SX32 R63, R74, R117, 0x1, P6 ;  /* 0x000000754a3f7211 */ /* 0x000fe200030f0eff */
[C---:B------:R-:W-:Y:S01]  /*7ca0*/  IMAD R77, R2.reuse, 0x60, RZ ;  /* 0x00000060024d7824 */ /* 0x040fe200078e02ff */
[----:B------:R-:W-:Y:S01]  /*7cb0*/  IADD3 R74, P6, PT, R75, R107, RZ ;  /* 0x0000006b4b4a7210 */ /* 0x000fe20007fde0ff */
[----:B------:R-:W-:Y:S01]  /*7cc0*/  IMAD R88, R2, 0x2b, RZ ;  /* 0x0000002b02587824 */ /* 0x000fe200078e02ff */
[-C--:B------:R-:W-:Y:S01]  /*7cd0*/  LEA.HI.X.SX32 R65, R76, R117.reuse, 0x1, P5 ;  /* 0x000000754c417211 */ /* 0x080fe200028f0eff */
[----:B------:R-:W-:Y:S01]  /*7ce0*/  IMAD R84, R2, 0x29, RZ ;  /* 0x0000002902547824 */ /* 0x000fe200078e02ff */
[-C--:B------:R-:W-:Y:S01]  /*7cf0*/  LEA.HI.X.SX32 R7, R70, R117.reuse, 0x1, P3 ;  /* 0x0000007546077211 */ /* 0x080fe200018f0eff */
[----:B------:R-:W-:Y:S01]  /*7d00*/  IMAD R92, R2, 0x2d, RZ ;  /* 0x0000002d025c7824 */ /* 0x000fe200078e02ff */
[----:B------:R-:W-:Y:S01]  /*7d10*/  LEA.HI.X.SX32 R11, R72, R117, 0x1, P2 ;  /* 0x00000075480b7211 */ /* 0x000fe200010f0eff */
[C---:B------:R-:W-:Y:S01]  /*7d20*/  IMAD R89, R2.reuse, 0x62, RZ ;  /* 0x0000006202597824 */ /* 0x040fe200078e02ff */
[----:B------:R-:W-:Y:S01]  /*7d30*/  IADD3 R76, P5, PT, R67, R107, RZ ;  /* 0x0000006b434c7210 */ /* 0x000fe20007fbe0ff */
[----:B------:R-:W-:Y:S01]  /*7d40*/  IMAD R83, R2, 0x5c, RZ ;  /* 0x0000005c02537824 */ /* 0x000fe200078e02ff */
[----:B------:R-:W-:Y:S01]  /*7d50*/  LEA.HI.X.SX32 R69, R80, R117, 0x1, P4 ;  /* 0x0000007550457211 */ /* 0x000fe200020f0eff */
[C---:B------:R-:W-:Y:S01]  /*7d60*/  IMAD R85, R2.reuse, 0x5e, RZ ;  /* 0x0000005e02557824 */ /* 0x040fe200078e02ff */
[-C--:B------:R-:W-:Y:S01]  /*7d70*/  IADD3 R70, P3, PT, R71, R107.reuse, RZ ;  /* 0x0000006b47467210 */ /* 0x080fe20007f7e0ff */
[C---:B------:R-:W-:Y:S01]  /*7d80*/  IMAD R93, R2.reuse, 0x66, RZ ;  /* 0x00000066025d7824 */ /* 0x040fe200078e02ff */
[-C--:B------:R-:W-:Y:S01]  /*7d90*/  IADD3 R72, P2, PT, R73, R107.reuse, RZ ;  /* 0x0000006b49487210 */ /* 0x080fe20007f5e0ff */
[C---:B------:R-:W-:Y:S01]  /*7da0*/  IMAD R91, R2.reuse, 0x64, RZ ;  /* 0x00000064025b7824 */ /* 0x040fe200078e02ff */
[----:B------:R-:W-:Y:S01]  /*7db0*/  IADD3 R80, P4, PT, R81, R107, RZ ;  /* 0x0000006b51507210 */ /* 0x000fe20007f9e0ff */
[----:B------:R-:W-:Y:S01]  /*7dc0*/  IMAD R100, R2, 0x31, RZ ;  /* 0x0000003102647824 */ /* 0x000fe200078e02ff */
        /* <DEDUP_REMOVED lines=35> */
[----:B------:R-:W0:Y:S01]  /*8000*/  LDCU UR4, c[0x0][0x3ec] ;  /* 0x00007d80ff0477ac */ /* 0x000e220008000800 */
[----:B------:R-:W-:-:S02]  /*8010*/  LEA.HI.X.SX32 R93, R104, R117, 0x1, P4 ;  /* 0x00000075685d7211 */ /* 0x000fc400020f0eff */
[-C--:B------:R-:W-:Y:S02]  /*8020*/  IADD3 R94, P3, PT, R95, R107.reuse, RZ ;  /* 0x0000006b5f5e7210 */ /* 0x080fe40007f7e0ff */
[-C--:B------:R-:W-:Y:S02]  /*8030*/  IADD3 R96, P2, PT, R87, R107.reuse, RZ ;  /* 0x0000006b57607210 */ /* 0x080fe40007f5e0ff */
[----:B------:R-:W-:Y:S02]  /*8040*/  IADD3 R104, P4, PT, R105, R107, RZ ;  /* 0x0000006b69687210 */ /* 0x000fe40007f9e0ff */
[-C--:B------:R-:W-:Y:S02]  /*8050*/  LEA.HI.X.SX32 R87, R98, R117.reuse, 0x1, P6 ;  /* 0x0000007562577211 */ /* 0x080fe400030f0eff */
[----:B------:R-:W-:Y:S02]  /*8060*/  LEA.HI.X.SX32 R91, R102, R117, 0x1, P1 ;  /* 0x00000075665b7211 */ /* 0x000fe400008f0eff */
[----:B------:R-:W-:-:S02]  /*8070*/  IADD3 R98, P6, PT, R99, R107, RZ ;  /* 0x0000006b63627210 */ /* 0x000fc40007fde0ff */
[----:B------:R-:W-:Y:S02]  /*8080*/  IADD3 R102, P1, PT, R103, R107, RZ ;  /* 0x0000006b67667210 */ /* 0x000fe40007f3e0ff */
[----:B------:R-:W-:Y:S01]  /*8090*/  F2FP.F16.F32.PACK_AB R21, R21, R20 ;  /* 0x000000141515723e */ /* 0x000fe200000000ff */
[----:B------:R-:W-:Y:S01]  /*80a0*/  IMAD R20, R2, 0x3d, RZ ;  /* 0x0000003d02147824 */ /* 0x000fe200078e02ff */
[-C--:B------:R-:W-:Y:S01]  /*80b0*/  LEA.HI.X.SX32 R101, R112, R117.reuse, 0x1, P5 ;  /* 0x0000007570657211 */ /* 0x080fe200028f0eff */
[----:B0-----:R-:W-:Y:S01]  /*80c0*/  UIMAD UR4, UR9, UR4, URZ ;  /* 0x00000004090472a4 */ /* 0x001fe2000f8e02ff */
[----:B------:R-:W-:Y:S02]  /*80d0*/  LEA.HI.X.SX32 R95, R106, R117, 0x1, P3 ;  /* 0x000000756a5f7211 */ /* 0x000fe400018f0eff */
[----:B------:R-:W-:Y:S01]  /*80e0*/  IADD3 R112, P5, PT, R160, R107, RZ ;  /* 0x0000006ba0707210 */ /* 0x000fe20007fbe0ff */
[----:B------:R-:W-:Y:S01]  /*80f0*/  USHF.L.U32 UR6, UR4, 0x2, URZ ;  /* 0x0000000204067899 */ /* 0x000fe200080006ff */
[----:B------:R-:W-:Y:S01]  /*8100*/  LEA.HI.X.SX32 R105, R116, R117, 0x1, P4 ;  /* 0x0000007574697211 */ /* 0x000fe200020f0eff */
[----:B------:R-:W-:Y:S01]  /*8110*/  UIMAD.WIDE UR4, UR4, 0x4, URZ ;  /* 0x00000004040478a5 */ /* 0x000fe2000f8e02ff */
[----:B------:R-:W-:-:S02]  /*8120*/  IADD3 R106, P3, PT, R97, R107, RZ ;  /* 0x0000006b616a7210 */ /* 0x000fc40007f7e0ff */
[----:B------:R-:W-:Y:S01]  /*8130*/  IADD3 R116, P4, PT, R156, R107, RZ ;  /* 0x0000006b9c747210 */ /* 0x000fe20007f9e0ff */
[----:B------:R-:W-:Y:S01]  /*8140*/  IMAD R156, R2, 0x3b, RZ ;  /* 0x0000003b029c7824 */ /* 0x000fe200078e02ff */
[-C--:B------:R-:W-:Y:S02]  /*8150*/  LEA.HI.X.SX32 R97, R108, R117.reuse, 0x1, P2 ;  /* 0x000000756c617211 */ /* 0x080fe400010f0eff */
[-C--:B------:R-:W-:Y:S02]  /*8160*/  LEA.HI.X.SX32 R99, R110, R117.reuse, 0x1, P6 ;  /* 0x000000756e637211 */ /* 0x080fe400030f0eff */
[----:B------:R-:W-:Y:S02]  /*8170*/  LEA.HI.X.SX32 R103, R114, R117, 0x1, P1 ;  /* 0x0000007572677211 */ /* 0x000fe400008f0eff */
[-C--:B------:R-:W-:Y:S02]  /*8180*/  IADD3 R108, P2, PT, R164, R107.reuse, RZ ;  /* 0x0000006ba46c7210 */ /* 0x080fe40007f5e0ff */
[----:B------:R-:W-:-:S02]  /*8190*/  IADD3 R110, P6, PT, R162, R107, RZ ;  /* 0x0000006ba26e7210 */ /* 0x000fc40007fde0ff */
[----:B------:R-:W-:Y:S02]  /*81a0*/  IADD3 R114, P1, PT, R158, R107, RZ ;  /* 0x0000006b9e727210 */ /* 0x000fe40007f3e0ff */
[----:B------:R-:W-:Y:S02]  /*81b0*/  LEA R2, R2, -R2, 0x6 ;  /* 0x8000000202027211 */ /* 0x000fe400078e30ff */
[-C--:B------:R-:W-:Y:S02]  /*81c0*/  LEA.HI.X.SX32 R113, R20, R117.reuse, 0x1, P5 ;  /* 0x0000007514717211 */ /* 0x080fe400028f0eff */
[----:B------:R-:W-:Y:S02]  /*81d0*/  PRMT R20, R115, 0x7632, R20 ;  /* 0x0000763273147816 */ /* 0x000fe40000000014 */
[-C--:B------:R-:W-:Y:S02]  /*81e0*/  LEA.HI.X.SX32 R107, R150, R117.reuse, 0x1, P3 ;  /* 0x00000075966b7211 */ /* 0x080fe400018f0eff */
[-C--:B------:R-:W-:Y:S01]  /*81f0*/  LEA.HI.X.SX32 R109, R156, R117.reuse, 0x1, P2 ;  /* 0x000000759c6d7211 */ /* 0x080fe200010f0eff */
[----:B------:R0:W-:Y:S01]  /*8200*/  STG.E.U16 desc[UR34][R8.64], R20 ;  /* 0x0000001408007986 */ /* 0x0001e2000c101522 */
[----:B------:R-:W-:-:S02]  /*8210*/  LEA.HI.X.SX32 R111, R152, R117, 0x1, P6 ;  /* 0x00000075986f7211 */ /* 0x000fc400030f0eff */
[-C--:B------:R-:W-:Y:S01]  /*8220*/  LEA.HI.X.SX32 R115, R154, R117.reuse, 0x1, P1 ;  /* 0x000000759a737211 */ /* 0x080fe200008f0eff */
[----:B------:R1:W-:Y:S01]  /*8230*/  STG.E.U16 desc[UR34][R12.64], R21 ;  /* 0x000000150c007986 */ /* 0x0003e2000c101522 */
[----:B------:R-:W-:Y:S02]  /*8240*/  F2FP.F16.F32.PACK_AB R22, R23, R22 ;  /* 0x000000161716723e */ /* 0x000fe400000000ff */
[----:B------:R-:W-:Y:S02]  /*8250*/  LEA.HI.X.SX32 R117, R2, R117, 0x1, P4 ;  /* 0x0000007502757211 */ /* 0x000fe400020f0eff */
[----:B------:R-:W-:Y:S02]  /*8260*/  PRMT R2, R21, 0x7632, R2 ;  /* 0x0000763215027816 */ /* 0x000fe40000000002 */
[----:B------:R-:W-:Y:S02]  /*8270*/  F2FP.F16.F32.PACK_AB R24, R25, R24 ;  /* 0x000000181918723e */ /* 0x000fe400000000ff */
[----:B0-----:R-:W-:Y:S01]  /*8280*/  PRMT R9, R22, 0x7632, R9 ;  /* 0x0000763216097816 */ /* 0x001fe20000000009 */
[----:B------:R-:W-:Y:S01]  /*8290*/  STG.E.U16 desc[UR34][R14.64], R2 ;  /* 0x000000020e007986 */ /* 0x000fe2000c101522 */
[----:B------:R-:W-:-:S02]  /*82a0*/  F2FP.F16.F32.PACK_AB R26, R27, R26 ;  /* 0x0000001a1b1a723e */ /* 0x000fc400000000ff */
[----:B------:R-:W-:Y:S01]  /*82b0*/  F2FP.F16.F32.PACK_AB R28, R29, R28 ;  /* 0x0000001c1d1c723e */ /* 0x000fe200000000ff */
[----:B------:R-:W-:Y:S01]  /*82c0*/  STG.E.U16 desc[UR34][R16.64], R22 ;  /* 0x0000001610007986 */ /* 0x000fe2000c101522 */
[----:B-1----:R-:W-:Y:S02]  /*82d0*/  PRMT R21, R26, 0x7632, R21 ;  /* 0x000076321a157816 */ /* 0x002fe40000000015 */
[----:B------:R-:W-:Y:S01]  /*82e0*/  F2FP.F16.F32.PACK_AB R30, R31, R30 ;  /* 0x0000001e1f1e723e */ /* 0x000fe200000000ff */
[----:B------:R0:W-:Y:S01]  /*82f0*/  STG.E.U16 desc[UR34][R18.64], R9 ;  /* 0x0000000912007986 */ /* 0x0001e2000c101522 */
[----:B------:R-:W-:Y:S02]  /*8300*/  PRMT R23, R28, 0x7632, R23 ;  /* 0x000076321c177816 */ /* 0x000fe40000000017 */
[----:B------:R-:W-:Y:S01]  /*8310*/  F2FP.F16.F32.PACK_AB R32, R33, R32 ;  /* 0x000000202120723e */ /* 0x000fe200000000ff */
[----:B------:R1:W-:Y:S01]  /*8320*/  STG.E.U16 desc[UR34][R36.64], R24 ;  /* 0x0000001824007986 */ /* 0x0003e2000c101522 */
[----:B------:R-:W-:-:S02]  /*8330*/  PRMT R25, R30, 0x7632, R25 ;  /* 0x000076321e197816 */ /* 0x000fc40000000019 */
[----:B------:R-:W-:Y:S02]  /*8340*/  F2FP.F16.F32.PACK_AB R34, R35, R34 ;  /* 0x000000222322723e */ /* 0x000fe400000000ff */
[----:B------:R-:W-:Y:S02]  /*8350*/  PRMT R27, R32, 0x7632, R27 ;  /* 0x00007632201b7816 */ /* 0x000fe4000000001b */
[----:B------:R-:W-:Y:S02]  /*8360*/  F2FP.F16.F32.PACK_AB R3, R118, R3 ;  /* 0x000000037603723e */ /* 0x000fe400000000ff */
[----:B0-----:R-:W-:Y:S02]  /*8370*/  PRMT R19, R24, 0x7632, R19 ;  /* 0x0000763218137816 */ /* 0x001fe40000000013 */
[----:B------:R-:W-:Y:S02]  /*8380*/  PRMT R29, R34, 0x7632, R29 ;  /* 0x00007632221d7816 */ /* 0x000fe4000000001d */
[----:B------:R-:W-:Y:S01]  /*8390*/  PRMT R2, R3, 0x7632, R2 ;  /* 0x0000763203027816 */ /* 0x000fe20000000002 */
[----:B------:R0:W-:Y:S01]  /*83a0*/  STG.E.U16 desc[UR34][R38.64], R19 ;  /* 0x0000001326007986 */ /* 0x0001e2000c101522 */
[----:B------:R-:W-:-:S02]  /*83b0*/  F2FP.F16.F32.PACK_AB R119, R120, R119 ;  /* 0x000000777877723e */ /* 0x000fc400000000ff */
[----:B------:R-:W-:Y:S01]  /*83c0*/  F2FP.F16.F32.PACK_AB R121, R122, R121 ;  /* 0x000000797a79723e */ /* 0x000fe200000000ff */
[----:B------:R2:W-:Y:S01]  /*83d0*/  STG.E.U16 desc[UR34][R40.64], R26 ;  /* 0x0000001a28007986 */ /* 0x0005e2000c101522 */
[----:B------:R-:W-:Y:S02]  /*83e0*/  F2FP.F16.F32.PACK_AB R123, R124, R123 ;  /* 0x0000007b7c7b723e */ /* 0x000fe400000000ff */
[----:B------:R-:W-:Y:S01]  /*83f0*/  F2FP.F16.F32.PACK_AB R125, R126, R125 ;  /* 0x0000007d7e7d723e */ /* 0x000fe200000000ff */
[----:B------:R3:W-:Y:S01]  /*8400*/  STG.E.U16 desc[UR34][R42.64], R21 ;  /* 0x000000152a007986 */ /* 0x0007e2000c101522 */
[----:B------:R-:W-:Y:S02]  /*8410*/  F2FP.F16.F32.PACK_AB R127, R128, R127 ;  /* 0x0000007f807f723e */ /* 0x000fe400000000ff */
[----:B-1----:R-:W-:Y:S01]  /*8420*/  PRMT R36, R125, 0x7632, R36 ;  /* 0x000076327d247816 */ /* 0x002fe20000000024 */
[----:B------:R1:W-:Y:S01]  /*8430*/  STG.E.U16 desc[UR34][R44.64], R28 ;  /* 0x0000001c2c007986 */ /* 0x0003e2000c101522 */
[----:B------:R-:W-:-:S02]  /*8440*/  F2FP.F16.F32.PACK_AB R129, R130, R129 ;  /* 0x000000818281723e */ /* 0x000fc400000000ff */
[----:B0-----:R-:W-:Y:S01]  /*8450*/  PRMT R38, R127, 0x7632, R38 ;  /* 0x000076327f267816 */ /* 0x001fe20000000026 */
[----:B------:R0:W-:Y:S01]  /*8460*/  STG.E.U16 desc[UR34][R46.64], R23 ;  /* 0x000000172e007986 */ /* 0x0001e2000c101522 */
[----:B------:R-:W-:Y:S02]  /*8470*/  F2FP.F16.F32.PACK_AB R131, R132, R131 ;  /* 0x000000838483723e */ /* 0x000fe400000000ff */
[----:B--2---:R-:W-:Y:S01]  /*8480*/  PRMT R40, R129, 0x7632, R40 ;  /* 0x0000763281287816 */ /* 0x004fe20000000028 */
[----:B------:R2:W-:Y:S01]  /*8490*/  STG.E.U16 desc[UR34][R48.64], R30 ;  /* 0x0000001e30007986 */ /* 0x0005e2000c101522 */
[----:B------:R-:W-:Y:S02]  /*84a0*/  F2FP.F16.F32.PACK_AB R133, R134, R133 ;  /* 0x000000858685723e */ /* 0x000fe400000000ff */
[----:B---3--:R-:W-:Y:S01]  /*84b0*/  PRMT R42, R131, 0x7632, R42 ;  /* 0x00007632832a7816 */ /* 0x008fe2000000002a */
[----:B------:R3:W-:Y:S01]  /*84c0*/  STG.E.U16 desc[UR34][R50.64], R25 ;  /* 0x0000001932007986 */ /* 0x0007e2000c101522 */
[----:B------:R-:W-:-:S02]  /*84d0*/  F2FP.F16.F32.PACK_AB R135, R136, R135 ;  /* 0x000000878887723e */ /* 0x000fc400000000ff */
[----:B-1----:R-:W-:Y:S01]  /*84e0*/  PRMT R44, R133, 0x7632, R44 ;  /* 0x00007632852c7816 */ /* 0x002fe2000000002c */
[----:B------:R1:W-:Y:S01]  /*84f0*/  STG.E.U16 desc[UR34][R52.64], R32 ;  /* 0x0000002034007986 */ /* 0x0003e2000c101522 */
[----:B------:R-:W-:Y:S02]  /*8500*/  F2FP.F16.F32.PACK_AB R137, R138, R137 ;  /* 0x000000898a89723e */ /* 0x000fe400000000ff */
[----:B0-----:R-:W-:Y:S01]  /*8510*/  PRMT R46, R135, 0x7632, R46 ;  /* 0x00007632872e7816 */ /* 0x001fe2000000002e */
[----:B------:R-:W-:Y:S01]  /*8520*/  STG.E.U16 desc[UR34][R54.64], R27 ;  /* 0x0000001b36007986 */ /* 0x000fe2000c101522 */
[----:B------:R-:W-:Y:S02]  /*8530*/  F2FP.F16.F32.PACK_AB R139, R140, R139 ;  /* 0x0000008b8c8b723e */ /* 0x000fe400000000ff */
[----:B--2---:R-:W-:Y:S01]  /*8540*/  PRMT R48, R137, 0x7632, R48 ;  /* 0x0000763289307816 */ /* 0x004fe20000000030 */
[----:B------:R0:W-:Y:S01]  /*8550*/  STG.E.U16 desc[UR34][R56.64], R34 ;  /* 0x0000002238007986 */ /* 0x0001e2000c101522 */
[----:B------:R-:W-:-:S02]  /*8560*/  F2FP.F16.F32.PACK_AB R141, R142, R141 ;  /* 0x0000008d8e8d723e */ /* 0x000fc400000000ff */
[----:B---3--:R-:W-:Y:S01]  /*8570*/  PRMT R50, R139, 0x7632, R50 ;  /* 0x000076328b327816 */ /* 0x008fe20000000032 */
[----:B------:R-:W-:Y:S01]  /*8580*/  STG.E.U16 desc[UR34][R58.64], R29 ;  /* 0x0000001d3a007986 */ /* 0x000fe2000c101522 */
[----:B-1----:R-:W-:Y:S02]  /*8590*/  PRMT R32, R121, 0x7632, R32 ;  /* 0x0000763279207816 */ /* 0x002fe40000000020 */
[----:B------:R-:W-:Y:S01]  /*85a0*/  F2FP.F16.F32.PACK_AB R143, R144, R143 ;  /* 0x0000008f908f723e */ /* 0x000fe200000000ff */
[----:B------:R1:W-:Y:S01]  /*85b0*/  STG.E.U16 desc[UR34][R60.64], R3 ;  /* 0x000000033c007986 */ /* 0x0003e2000c101522 */
[----:B------:R-:W-:Y:S02]  /*85c0*/  PRMT R52, R141, 0x7632, R52 ;  /* 0x000076328d347816 */ /* 0x000fe40000000034 */
[----:B------:R-:W-:Y:S01]  /*85d0*/  F2FP.F16.F32.PACK_AB R145, R146, R145 ;  /* 0x000000919291723e */ /* 0x000fe200000000ff */
[----:B------:R2:W-:Y:S01]  /*85e0*/  STG.E.U16 desc[UR34][R4.64], R2 ;  /* 0x0000000204007986 */ /* 0x0005e2000c101522 */
[----:B0-----:R-:W-:-:S02]  /*85f0*/  PRMT R34, R123, 0x7632, R34 ;  /* 0x000076327b227816 */ /* 0x001fc40000000022 */
[----:B------:R-:W-:Y:S01]  /*8600*/  PRMT R54, R143, 0x7632, R54 ;  /* 0x000076328f367816 */ /* 0x000fe20000000036 */
[----:B------:R-:W-:Y:S01]  /*8610*/  STG.E.U16 desc[UR34][R6.64], R119 ;  /* 0x0000007706007986 */ /* 0x000fe2000c101522 */
[----:B------:R-:W-:Y:S02]  /*8620*/  F2FP.F16.F32.PACK_AB R147, R148, R147 ;  /* 0x000000939493723e */ /* 0x000fe400000000ff */
[----:B------:R-:W-:Y:S02]  /*8630*/  PRMT R56, R145, 0x7632, R56 ;  /* 0x0000763291387816 */ /* 0x000fe40000000038 */
[C---:B-1----:R-:W-:Y:S01]  /*8640*/  SHF.L.U32 R3, R0.reuse, 0x2, RZ ;  /* 0x0000000200037819 */ /* 0x042fe200000006ff */
[----:B------:R-:W-:Y:S01]  /*8650*/  IMAD.HI R0, R0, 0x4, RZ ;  /* 0x0000000400007827 */ /* 0x000fe200078e02ff */
[----:B------:R-:W-:Y:S02]  /*8660*/  PRMT R58, R147, 0x7632, R58 ;  /* 0x00007632933a7816 */ /* 0x000fe4000000003a */
[----:B--2---:R-:W-:-:S05]  /*8670*/  PRMT R5, R119, 0x7632, R5 ;  /* 0x0000763277057816 */ /* 0x004fca0000000005 */
[----:B------:R0:W-:Y:S04]  /*8680*/  STG.E.U16 desc[UR34][R10.64], R5 ;  /* 0x000000050a007986 */ /* 0x0001e8000c101522 */
[----:B------:R1:W-:Y:S04]  /*8690*/  STG.E.U16 desc[UR34][R62.64], R121 ;  /* 0x000000793e007986 */ /* 0x0003e8000c101522 */
[----:B------:R1:W-:Y:S01]  /*86a0*/  STG.E.U16 desc[UR34][R64.64], R32 ;  /* 0x0000002040007986 */ /* 0x0003e2000c101522 */
[----:B0-----:R-:W0:Y:S03]  /*86b0*/  LDC.64 R4, c[0x0][0x3a0] ;  /* 0x0000e800ff047b82 */ /* 0x001e260000000a00 */
[----:B------:R1:W-:Y:S04]  /*86c0*/  STG.E.U16 desc[UR34][R66.64], R123 ;  /* 0x0000007b42007986 */ /* 0x0003e8000c101522 */
[----:B------:R1:W-:Y:S04]  /*86d0*/  STG.E.U16 desc[UR34][R68.64], R34 ;  /* 0x0000002244007986 */ /* 0x0003e8000c101522 */
[----:B------:R1:W-:Y:S04]  /*86e0*/  STG.E.U16 desc[UR34][R70.64], R125 ;  /* 0x0000007d46007986 */ /* 0x0003e8000c101522 */
[----:B------:R1:W-:Y:S04]  /*86f0*/  STG.E.U16 desc[UR34][R72.64], R36 ;  /* 0x0000002448007986 */ /* 0x0003e8000c101522 */
[----:B------:R1:W-:Y:S04]  /*8700*/  STG.E.U16 desc[UR34][R74.64], R127 ;  /* 0x0000007f4a007986 */ /* 0x0003e8000c101522 */
[----:B------:R1:W-:Y:S01]  /*8710*/  STG.E.U16 desc[UR34][R76.64], R38 ;  /* 0x000000264c007986 */ /* 0x0003e2000c101522 */
[----:B0-----:R-:W-:-:S03]  /*8720*/  IADD3 R2, P1, P2, R3, UR6, R4 ;  /* 0x0000000603027c10 */ /* 0x001fc6000fa3e004 */
[----:B------:R1:W-:Y:S01]  /*8730*/  STG.E.U16 desc[UR34][R78.64], R129 ;  /* 0x000000814e007986 */ /* 0x0003e2000c101522 */
[----:B------:R-:W-:-:S03]  /*8740*/  IADD3.X R3, PT, PT, R0, UR5, R5, P1, P2 ;  /* 0x0000000500037c10 */ /* 0x000fc60008fe4405 */
[----:B------:R1:W-:Y:S04]  /*8750*/  STG.E.U16 desc[UR34][R80.64], R40 ;  /* 0x0000002850007986 */ /* 0x0003e8000c101522 */
        /* <DEDUP_REMOVED lines=18> */
[----:B------:R1:W-:Y:S01]  /*8880*/  STG.E desc[UR34][R2.64], R149 ;  /* 0x0000009502007986 */ /* 0x0003e2000c101922 */
[----:B-----5:R-:W-:Y:S06]  /*8890*/  BAR.SYNC.DEFER_BLOCKING 0x0 ;  /* 0x0000000000007b1d */ /* 0x020fec0000010000 */
[----:B------:R-:W-:Y:S05]  /*88a0*/  @P0 BRA `(.L_x_20) ;  /* 0x0000000000a00947 */ /* 0x000fea0003800000 */
[----:B------:R-:W0:Y:S01]  /*88b0*/  S2UR UR5, SR_CgaCtaId ;  /* 0x00000000000579c3 */ /* 0x000e220000008800 */
[----:B------:R-:W-:Y:S01]  /*88c0*/  NOP ;  /* 0x0000000000007918 */ /* 0x000fe20000000000 */
[----:B------:R-:W-:Y:S01]  /*88d0*/  UMOV UR4, 0x50 ;  /* 0x0000005000047882 */ /* 0x000fe20000000000 */
[----:B------:R-:W-:Y:S01]  /*88e0*/  MOV R0, UR13 ;  /* 0x0000000d00007c02 */ /* 0x000fe20008000f00 */
[----:B------:R-:W-:Y:S01]  /*88f0*/  HFMA2 R7, -RZ, RZ, 0, 5.9604644775390625e-08 ;  /* 0x00000001ff077431 */ /* 0x000fe200000001ff */
[----:B-1----:R-:W-:Y:S02]  /*8900*/  MOV R3, 0xf ;  /* 0x0000000f00037802 */ /* 0x002fe40000000f00 */
[----:B------:R-:W-:-:S04]  /*8910*/  LOP3.LUT R0, R0, 0xffff, RZ, 0xc0, !PT ;  /* 0x0000ffff00007812 */ /* 0x000fc800078ec0ff */
[----:B------:R-:W-:-:S04]  /*8920*/  SHF.R.U32.HI R0, RZ, 0x5, R0 ;  /* 0x00000005ff007819 */ /* 0x000fc80000011600 */
[----:B------:R-:W-:Y:S02]  /*8930*/  IADD3 R2, PT, PT, R0, 0x10, RZ ;  /* 0x0000001000027810 */ /* 0x000fe40007ffe0ff */
[----:B------:R-:W-:Y:S01]  /*8940*/  SHF.L.U32 R0, R3, R0, RZ ;  /* 0x0000000003007219 */ /* 0x000fe200000006ff */
[----:B0-----:R-:W-:Y:S01]  /*8950*/  ULEA UR6, UR5, UR4, 0x18 ;  /* 0x0000000405067291 */ /* 0x001fe2000f8ec0ff */
[----:B------:R-:W-:-:S04]  /*8960*/  SHF.L.U32 R3, R7, R2, RZ ;  /* 0x0000000207037219 */ /* 0x000fc800000006ff */
[----:B------:R-:W-:-:S04]  /*8970*/  LOP3.LUT R0, R3, R0, RZ, 0xfc, !PT ;  /* 0x0000000003007212 */ /* 0x000fc800078efcff */
[----:B------:R-:W0:Y:S01]  /*8980*/  LDS R5, [UR6] ;  /* 0x00000006ff057984 */ /* 0x000e220008000800 */
[C---:B------:R-:W-:Y:S02]  /*8990*/  LOP3.LUT R2, R0.reuse, 0xffff, RZ, 0xc0, !PT ;  /* 0x0000ffff00027812 */ /* 0x040fe400078ec0ff */
[----:B0-----:R-:W-:-:S04]  /*89a0*/  LOP3.LUT R3, R0, 0xffff, R5, 0x80, !PT ;  /* 0x0000ffff00037812 */ /* 0x001fc800078e8005 */
[----:B------:R-:W-:-:S13]  /*89b0*/  ISETP.NE.AND P0, PT, R3, R2, PT ;  /* 0x000000020300720c */ /* 0x000fda0003f05270 */
[----:B------:R-:W-:Y:S05]  /*89c0*/  @P0 BRA `(.L_x_21) ;  /* 0x0000000000500947 */ /* 0x000fea0003800000 */
[----:B------:R-:W-:Y:S02]  /*89d0*/  SHF.R.U32.HI R5, RZ, 0x10, R5 ;  /* 0x00000010ff057819 */ /* 0x000fe40000011605 */
[----:B------:R-:W-:-:S04]  /*89e0*/  SHF.R.U32.HI R2, RZ, 0x10, R0 ;  /* 0x00000010ff027819 */ /* 0x000fc80000011600 */
[----:B------:R-:W-:-:S04]  /*89f0*/  LOP3.LUT R5, R5, R2, RZ, 0xc0, !PT ;  /* 0x0000000205057212 */ /* 0x000fc800078ec0ff */
[----:B------:R-:W-:-:S13]  /*8a00*/  ISETP.NE.AND P0, PT, R5, R2, PT ;  /* 0x000000020500720c */ /* 0x000fda0003f05270 */
[----:B------:R-:W-:Y:S05]  /*8a10*/  @P0 BRA `(.L_x_22) ;  /* 0x0000000000300947 */ /* 0x000fea0003800000 */
[----:B------:R-:W-:Y:S01]  /*8a20*/  R2UR UR4, R0 ;  /* 0x00000000000472ca */ /* 0x000fe200000e0000 */
[----:B------:R-:W-:Y:S01]  /*8a30*/  VOTEU.ANY UR5, UPT, PT ;  /* 0x0000000000057886 */ /* 0x000fe200038e0100 */
[----:B------:R-:W0:Y:S01]  /*8a40*/  S2R R0, SR_LANEID ;  /* 0x0000000000007919 */ /* 0x000e220000000000 */
[----:B------:R-:W-:-:S10]  /*8a50*/  UFLO.U32 UR5, UR5 ;  /* 0x00000005000572bd */ /* 0x000fd400080e0000 */
[----:B------:R-:W-:-:S06]  /*8a60*/  ULOP3.LUT UR4, URZ, UR4, URZ, 0x33, !UPT ;  /* 0x00000004ff047292 */ /* 0x000fcc000f8e33ff */
[----:B------:R-:W-:-:S04]  /*8a70*/  MOV R2, UR4 ;  /* 0x0000000400027c02 */ /* 0x000fc80008000f00 */
[----:B------:R-:W1:Y:S02]  /*8a80*/  REDUX UR7, R2 ;  /* 0x00000000020773c4 */ /* 0x000e640000000000 */
[----:B------:R2:W-:Y:S01]  /*8a90*/  UTCATOMSWS.AND URZ, UR4 ;  /* 0x0000000400ff79e3 */ /* 0x0005e20008000000 */
[----:B0-----:R-:W-:Y:S02]  /*8aa0*/  ISETP.EQ.U32.AND P0, PT, R0, UR5, PT ;  /* 0x0000000500007c0c */ /* 0x001fe4000bf02070 */
[----:B-1----:R-:W-:-:S11]  /*8ab0*/  MOV R0, UR7 ;  /* 0x0000000700007c02 */ /* 0x002fd60008000f00 */
[----:B------:R2:W-:Y:S01]  /*8ac0*/  @P0 ATOMS.AND RZ, [UR6], R0 ;  /* 0x00000000ffff098c */ /* 0x0005e2000a800006 */
[----:B------:R-:W-:Y:S05]  /*8ad0*/  BRA `(.L_x_20) ;  /* 0x0000000000147947 */ /* 0x000fea0003800000 */
.L_x_22:
[----:B------:R-:W-:-:S07]  /*8ae0*/  MOV R2, 0x8b00 ;  /* 0x00008b0000027802 */ /* 0x000fce0000000f00 */
[----:B------:R-:W-:Y:S05]  /*8af0*/  CALL.REL.NOINC `($__internal_0_$__cuda_sm10x_tcgen05_guardrail_trap_col_being_dealloced_not_returned_by_alloc) ;  /* 0x0000000000447944 */ /* 0x000fea0003c00000 */
[----:B------:R-:W-:Y:S05]  /*8b00*/  BRA `(.L_x_20) ;  /* 0x0000000000087947 */ /* 0x000fea0003800000 */
.L_x_21:
[----:B------:R-:W-:-:S07]  /*8b10*/  MOV R2, 0x8b30 ;  /* 0x00008b3000027802 */ /* 0x000fce0000000f00 */
[----:B------:R-:W-:Y:S05]  /*8b20*/  CALL.REL.NOINC `($__internal_2_$__cuda_sm10x_tcgen05_guardrail_trap_unallocated_columns_being_dealloced) ;  /* 0x0000000000507944 */ /* 0x000fea0003c00000 */
.L_x_20:
[----:B------:R-:W-:Y:S01]  /*8b30*/  NOP ;  /* 0x0000000000007918 */ /* 0x000fe20000000000 */
[----:B--2---:R-:W-:Y:S05]  /*8b40*/  EXIT ;  /* 0x000000000000794d */ /* 0x004fea0003800000 */
.L_x_8:
[----:B------:R-:W1:Y:S02]  /*8b50*/  SYNCS.PHASECHK.TRANS64.TRYWAIT P4, [UR12+0x5000], RZ ;  /* 0x005000ffff0075a7 */ /* 0x000e64000808110c */
[----:B-1----:R-:W-:Y:S05]  /*8b60*/  @!P4 BRA `(.L_x_8) ;  /* 0xfffffffc00f8c947 */ /* 0x002fea000383ffff */
[----:B------:R-:W-:Y:S05]  /*8b70*/  BRA `(.L_x_7) ;  /* 0xffffffa000f47947 */ /* 0x000fea000383ffff */
.L_x_14:
[----:B------:R-:W1:Y:S02]  /*8b80*/  SYNCS.PHASECHK.TRANS64.TRYWAIT P2, [UR12+0x7010], RZ ;  /* 0x007010ffff0075a7 */ /* 0x000e64000804110c */
[----:B-1----:R-:W-:Y:S05]  /*8b90*/  @!P2 BRA `(.L_x_14) ;  /* 0xfffffffc00f8a947 */ /* 0x002fea000383ffff */
[----:B------:R-:W-:Y:S05]  /*8ba0*/  BRA `(.L_x_23) ;  /* 0xffffffc000007947 */ /* 0x000fea000383ffff */
.L_x_15:
[----:B------:R-:W1:Y:S02]  /*8bb0*/  SYNCS.PHASECHK.TRANS64.TRYWAIT P2, [UR15], R37 ;  /* 0x00000025ff0075a7 */ /* 0x000e64000804110f */
[----:B-1----:R-:W-:Y:S05]  /*8bc0*/  @!P2 BRA `(.L_x_15) ;  /* 0xfffffffc00f8a947 */ /* 0x002fea000383ffff */
[----:B------:R-:W-:Y:S05]  /*8bd0*/  BRA `(.L_x_24) ;  /* 0xffffffc000147947 */ /* 0x000fea000383ffff */
.L_x_19:
[----:B------:R-:W0:Y:S02]  /*8be0*/  SYNCS.PHASECHK.TRANS64.TRYWAIT P4, [UR15], R2 ;  /* 0x00000002ff0075a7 */ /* 0x000e24000808110f */
[----:B0-----:R-:W-:Y:S05]  /*8bf0*/  @!P4 BRA `(.L_x_19) ;  /* 0xfffffffc00f8c947 */ /* 0x001fea000383ffff */
[----:B------:R-:W-:Y:S05]  /*8c00*/  BRA `(.L_x_18) ;  /* 0xffffffd400d87947 */ /* 0x000fea000383ffff */
        .weak           $__internal_0_$__cuda_sm10x_tcgen05_guardrail_trap_col_being_dealloced_not_returned_by_alloc
        .type           $__internal_0_$__cuda_sm10x_tcgen05_guardrail_trap_col_being_dealloced_not_returned_by_alloc,@function
        .size           $__internal_0_$__cuda_sm10x_tcgen05_guardrail_trap_col_being_dealloced_not_returned_by_alloc,($__internal_1_$__cuda_sm10x_tcgen05_guardrail_trap_phase_invalid_during_alloc - $__internal_0_$__cuda_sm10x_tcgen05_guardrail_trap_col_being_dealloced_not_returned_by_alloc)
$__internal_0_$__cuda_sm10x_tcgen05_guardrail_trap_col_being_dealloced_not_returned_by_alloc:
[----:B------:R-:W-:Y:S05]  /*8c10*/  BPT.TRAP 0x1 ;  /* 0x000000040000795c */ /* 0x000fea0000300000 */
[----:B------:R-:W-:-:S04]  /*8c20*/  MOV R3, 0x0 ;  /* 0x0000000000037802 */ /* 0x000fc80000000f00 */
[----:B------:R-:W-:Y:S05]  /*8c30*/  RET.REL.NODEC R2 `(attn_fwd) ;  /* 0xffffff7002f07950 */ /* 0x000fea0003c3ffff */
        .weak           $__internal_1_$__cuda_sm10x_tcgen05_guardrail_trap_phase_invalid_during_alloc
        .type           $__internal_1_$__cuda_sm10x_tcgen05_guardrail_trap_phase_invalid_during_alloc,@function
        .size           $__internal_1_$__cuda_sm10x_tcgen05_guardrail_trap_phase_invalid_during_alloc,($__internal_2_$__cuda_sm10x_tcgen05_guardrail_trap_unallocated_columns_being_dealloced - $__internal_1_$__cuda_sm10x_tcgen05_guardrail_trap_phase_invalid_during_alloc)
$__internal_1_$__cuda_sm10x_tcgen05_guardrail_trap_phase_invalid_during_alloc:
[----:B------:R-:W-:Y:S05]  /*8c40*/  BPT.TRAP 0x1 ;  /* 0x000000040000795c */ /* 0x000fea0000300000 */
[----:B------:R-:W-:-:S04]  /*8c50*/  HFMA2 R3, -RZ, RZ, 0, 0 ;  /* 0x00000000ff037431 */ /* 0x000fc800000001ff */
[----:B------:R-:W-:Y:S05]  /*8c60*/  RET.REL.NODEC R2 `(attn_fwd) ;  /* 0xffffff7002e47950 */ /* 0x000fea0003c3ffff */
        .weak           $__internal_2_$__cuda_sm10x_tcgen05_guardrail_trap_unallocated_columns_being_dealloced
        .type           $__internal_2_$__cuda_sm10x_tcgen05_guardrail_trap_unallocated_columns_being_dealloced,@function
        .size           $__internal_2_$__cuda_sm10x_tcgen05_guardrail_trap_unallocated_columns_being_dealloced,(.L_x_28 - $__internal_2_$__cuda_sm10x_tcgen05_guardrail_trap_unallocated_columns_being_dealloced)
$__internal_2_$__cuda_sm10x_tcgen05_guardrail_trap_unallocated_columns_being_dealloced:
[----:B------:R-:W-:Y:S05]  /*8c70*/  BPT.TRAP 0x1 ;  /* 0x000000040000795c */ /* 0x000fea0000300000 */
[----:B------:R-:W-:-:S04]  /*8c80*/  MOV R3, 0x0 ;  /* 0x0000000000037802 */ /* 0x000fc80000000f00 */
[----:B------:R-:W-:Y:S05]  /*8c90*/  RET.REL.NODEC R2 `(attn_fwd) ;  /* 0xffffff7002d87950 */ /* 0x000fea0003c3ffff */
.L_x_25:
[----:B------:R-:W-:-:S00]  /*8ca0*/  BRA `(.L_x_25) ;  /* 0xfffffffc00fc7947 */ /* 0x000fc0000383ffff */
[----:B------:R-:W-:-:S00]  /*8cb0*/  NOP ;  /* 0x0000000000007918 */ /* 0x000fc00000000000 */
        /* <DEDUP_REMOVED lines=12> */
.L_x_28:


//--------------------- .nv.global.init           --------------------------
	.section	.nv.global.init,"aw",@progbits
.nv.global.init:
	.type		_$_str,@object
	.size		_$_str,(.L_3 - _$_str)
_$_str:
        /*0000*/ 	.byte	0x5f, 0x5f, 0x43, 0x55, 0x44, 0x41, 0x5f, 0x46, 0x54, 0x5a, 0x00
.L_3:


//--------------------- .nv.shared.attn_fwd       --------------------------
	.section	.nv.shared.attn_fwd,"aw",@nobits
	.sectionflags	@""
	.align	16
	.zero		1024


//--------------------- .nv.shared.reserved.0     --------------------------
	.section	.nv.shared.reserved.0,"aw",@nobits
	.align	8
	.weak		__nv_reservedSMEM_offset_0_alias
	.size		__nv_reservedSMEM_offset_0_alias, 0, 64
	.other		__nv_reservedSMEM_offset_0_alias,@"STO_CUDA_RESERVED_SHARED STV_DEFAULT"
__nv_reservedSMEM_offset_0_alias:
	.zero		0
.nv.shared.reserved.0:
	.zero		64
	.weak		__nv_reservedSMEM_allocation_phase
	.type		__nv_reservedSMEM_allocation_phase,@object
	.size		__nv_reservedSMEM_allocation_phase,(.L_0 - __nv_reservedSMEM_allocation_phase)
__nv_reservedSMEM_allocation_phase:
	.zero		1
.L_0:
	.zero		7
	.weak		__nv_reservedSMEM_devtool_atexit_pc
	.type		__nv_reservedSMEM_devtool_atexit_pc,@object
	.size		__nv_reservedSMEM_devtool_atexit_pc,(__nv_reservedSMEM_allocation_mask - __nv_reservedSMEM_devtool_atexit_pc)
__nv_reservedSMEM_devtool_atexit_pc:
	.zero		8
	.weak		__nv_reservedSMEM_allocation_mask
	.type		__nv_reservedSMEM_allocation_mask,@object
	.size		__nv_reservedSMEM_allocation_mask,(.L_2 - __nv_reservedSMEM_allocation_mask)
__nv_reservedSMEM_allocation_mask:
	.zero		4
.L_2:


//--------------------- .nv.constant0.attn_fwd    --------------------------
	.section	.nv.constant0.attn_fwd,"a",@progbits
	.sectionflags	@""
	.align	4
.nv.constant0.attn_fwd:
	.zero		1032


//--------------------- SYMBOLS --------------------------

	.type		.nv.reservedSmem.offset0,@object
	.size		.nv.reservedSmem.offset0,0x4
	.type		.nv.reservedSmem.cap,@object
	.size		.nv.reservedSmem.cap,0x4
